//
// Generated by NVIDIA NVVM Compiler
//
// Compiler Build ID: CL-27506705
// Cuda compilation tools, release 10.2, V10.2.89
// Based on LLVM 3.4svn
//

.version 6.5
.target sm_30
.address_size 64

	// .globl	fill_u8
// _ZZ18reduce_sum_partialE10partialSum has been demoted

.visible .entry fill_u8(
	.param .u64 fill_u8_param_0,
	.param .u8 fill_u8_param_1,
	.param .u32 fill_u8_param_2
)
{
	.reg .pred 	%p<2>;
	.reg .b16 	%rs<2>;
	.reg .b32 	%r<6>;
	.reg .b64 	%rd<5>;


	ld.param.u64 	%rd1, [fill_u8_param_0];
	ld.param.u32 	%r2, [fill_u8_param_2];
	ld.param.u8 	%rs1, [fill_u8_param_1];
	mov.u32 	%r3, %ctaid.x;
	mov.u32 	%r4, %ntid.x;
	mov.u32 	%r5, %tid.x;
	mad.lo.s32 	%r1, %r4, %r3, %r5;
	setp.ge.u32	%p1, %r1, %r2;
	@%p1 bra 	BB0_2;

	cvta.to.global.u64 	%rd2, %rd1;
	cvt.s64.s32	%rd3, %r1;
	add.s64 	%rd4, %rd2, %rd3;
	st.global.u8 	[%rd4], %rs1;

BB0_2:
	ret;
}

	// .globl	fill_u32
.visible .entry fill_u32(
	.param .u64 fill_u32_param_0,
	.param .u32 fill_u32_param_1,
	.param .u32 fill_u32_param_2
)
{
	.reg .pred 	%p<2>;
	.reg .b32 	%r<7>;
	.reg .b64 	%rd<5>;


	ld.param.u64 	%rd1, [fill_u32_param_0];
	ld.param.u32 	%r2, [fill_u32_param_1];
	ld.param.u32 	%r3, [fill_u32_param_2];
	mov.u32 	%r4, %ctaid.x;
	mov.u32 	%r5, %ntid.x;
	mov.u32 	%r6, %tid.x;
	mad.lo.s32 	%r1, %r5, %r4, %r6;
	setp.ge.u32	%p1, %r1, %r3;
	@%p1 bra 	BB1_2;

	cvta.to.global.u64 	%rd2, %rd1;
	mul.wide.s32 	%rd3, %r1, 4;
	add.s64 	%rd4, %rd2, %rd3;
	st.global.u32 	[%rd4], %r2;

BB1_2:
	ret;
}

	// .globl	u8_to_f32
.visible .entry u8_to_f32(
	.param .u64 u8_to_f32_param_0,
	.param .u64 u8_to_f32_param_1,
	.param .u32 u8_to_f32_param_2
)
{
	.reg .pred 	%p<2>;
	.reg .b16 	%rs<2>;
	.reg .f32 	%f<3>;
	.reg .b32 	%r<6>;
	.reg .b64 	%rd<9>;


	ld.param.u64 	%rd1, [u8_to_f32_param_0];
	ld.param.u64 	%rd2, [u8_to_f32_param_1];
	ld.param.u32 	%r2, [u8_to_f32_param_2];
	mov.u32 	%r3, %ctaid.x;
	mov.u32 	%r4, %ntid.x;
	mov.u32 	%r5, %tid.x;
	mad.lo.s32 	%r1, %r4, %r3, %r5;
	setp.ge.u32	%p1, %r1, %r2;
	@%p1 bra 	BB2_2;

	cvta.to.global.u64 	%rd3, %rd1;
	cvt.s64.s32	%rd4, %r1;
	add.s64 	%rd5, %rd3, %rd4;
	ld.global.u8 	%rs1, [%rd5];
	cvt.rn.f32.u16	%f1, %rs1;
	mul.f32 	%f2, %f1, 0f3B808081;
	cvta.to.global.u64 	%rd6, %rd2;
	mul.wide.s32 	%rd7, %r1, 4;
	add.s64 	%rd8, %rd6, %rd7;
	st.global.f32 	[%rd8], %f2;

BB2_2:
	ret;
}

	// .globl	u8_to_one_hot_f32
.visible .entry u8_to_one_hot_f32(
	.param .u64 u8_to_one_hot_f32_param_0,
	.param .u32 u8_to_one_hot_f32_param_1,
	.param .u64 u8_to_one_hot_f32_param_2,
	.param .u32 u8_to_one_hot_f32_param_3
)
{
	.reg .pred 	%p<2>;
	.reg .b32 	%r<10>;
	.reg .b64 	%rd<9>;


	ld.param.u64 	%rd1, [u8_to_one_hot_f32_param_0];
	ld.param.u32 	%r2, [u8_to_one_hot_f32_param_1];
	ld.param.u64 	%rd2, [u8_to_one_hot_f32_param_2];
	ld.param.u32 	%r3, [u8_to_one_hot_f32_param_3];
	mov.u32 	%r4, %ctaid.x;
	mov.u32 	%r5, %ntid.x;
	mov.u32 	%r6, %tid.x;
	mad.lo.s32 	%r1, %r5, %r4, %r6;
	setp.ge.u32	%p1, %r1, %r3;
	@%p1 bra 	BB3_2;

	cvta.to.global.u64 	%rd3, %rd1;
	cvt.s64.s32	%rd4, %r1;
	add.s64 	%rd5, %rd3, %rd4;
	ld.global.u8 	%r7, [%rd5];
	mad.lo.s32 	%r8, %r1, %r2, %r7;
	cvta.to.global.u64 	%rd6, %rd2;
	mul.wide.u32 	%rd7, %r8, 4;
	add.s64 	%rd8, %rd6, %rd7;
	mov.u32 	%r9, 1065353216;
	st.global.u32 	[%rd8], %r9;

BB3_2:
	ret;
}

	// .globl	broadcast
.visible .entry broadcast(
	.param .u64 broadcast_param_0,
	.param .u64 broadcast_param_1,
	.param .u32 broadcast_param_2,
	.param .u32 broadcast_param_3
)
{
	.reg .pred 	%p<2>;
	.reg .f32 	%f<2>;
	.reg .b32 	%r<8>;
	.reg .b64 	%rd<9>;


	ld.param.u64 	%rd1, [broadcast_param_0];
	ld.param.u64 	%rd2, [broadcast_param_1];
	ld.param.u32 	%r2, [broadcast_param_2];
	ld.param.u32 	%r3, [broadcast_param_3];
	mov.u32 	%r4, %ctaid.x;
	mov.u32 	%r5, %ntid.x;
	mov.u32 	%r6, %tid.x;
	mad.lo.s32 	%r1, %r5, %r4, %r6;
	setp.ge.u32	%p1, %r1, %r3;
	@%p1 bra 	BB4_2;

	cvta.to.global.u64 	%rd3, %rd1;
	rem.u32 	%r7, %r1, %r2;
	mul.wide.u32 	%rd4, %r7, 4;
	add.s64 	%rd5, %rd3, %rd4;
	ld.global.f32 	%f1, [%rd5];
	cvta.to.global.u64 	%rd6, %rd2;
	mul.wide.s32 	%rd7, %r1, 4;
	add.s64 	%rd8, %rd6, %rd7;
	st.global.f32 	[%rd8], %f1;

BB4_2:
	ret;
}

	// .globl	broadcast_backward
.visible .entry broadcast_backward(
	.param .u64 broadcast_backward_param_0,
	.param .u64 broadcast_backward_param_1,
	.param .u32 broadcast_backward_param_2,
	.param .u32 broadcast_backward_param_3
)
{
	.reg .pred 	%p<2>;
	.reg .f32 	%f<3>;
	.reg .b32 	%r<8>;
	.reg .b64 	%rd<9>;


	ld.param.u64 	%rd1, [broadcast_backward_param_0];
	ld.param.u64 	%rd2, [broadcast_backward_param_1];
	ld.param.u32 	%r2, [broadcast_backward_param_2];
	ld.param.u32 	%r3, [broadcast_backward_param_3];
	mov.u32 	%r4, %ctaid.x;
	mov.u32 	%r5, %ntid.x;
	mov.u32 	%r6, %tid.x;
	mad.lo.s32 	%r1, %r5, %r4, %r6;
	setp.ge.u32	%p1, %r1, %r3;
	@%p1 bra 	BB5_2;

	cvta.to.global.u64 	%rd3, %rd2;
	rem.u32 	%r7, %r1, %r2;
	cvta.to.global.u64 	%rd4, %rd1;
	mul.wide.u32 	%rd5, %r7, 4;
	add.s64 	%rd6, %rd4, %rd5;
	mul.wide.s32 	%rd7, %r1, 4;
	add.s64 	%rd8, %rd3, %rd7;
	ld.global.f32 	%f1, [%rd8];
	atom.global.add.f32 	%f2, [%rd6], %f1;

BB5_2:
	ret;
}

	// .globl	add
.visible .entry add(
	.param .u64 add_param_0,
	.param .u64 add_param_1,
	.param .u64 add_param_2,
	.param .u32 add_param_3
)
{
	.reg .pred 	%p<2>;
	.reg .f32 	%f<4>;
	.reg .b32 	%r<6>;
	.reg .b64 	%rd<11>;


	ld.param.u64 	%rd1, [add_param_0];
	ld.param.u64 	%rd2, [add_param_1];
	ld.param.u64 	%rd3, [add_param_2];
	ld.param.u32 	%r2, [add_param_3];
	mov.u32 	%r3, %ctaid.x;
	mov.u32 	%r4, %ntid.x;
	mov.u32 	%r5, %tid.x;
	mad.lo.s32 	%r1, %r4, %r3, %r5;
	setp.ge.u32	%p1, %r1, %r2;
	@%p1 bra 	BB6_2;

	cvta.to.global.u64 	%rd4, %rd1;
	mul.wide.s32 	%rd5, %r1, 4;
	add.s64 	%rd6, %rd4, %rd5;
	cvta.to.global.u64 	%rd7, %rd2;
	add.s64 	%rd8, %rd7, %rd5;
	ld.global.f32 	%f1, [%rd8];
	ld.global.f32 	%f2, [%rd6];
	add.f32 	%f3, %f2, %f1;
	cvta.to.global.u64 	%rd9, %rd3;
	add.s64 	%rd10, %rd9, %rd5;
	st.global.f32 	[%rd10], %f3;

BB6_2:
	ret;
}

	// .globl	cross_entropy_forward
.visible .entry cross_entropy_forward(
	.param .u32 cross_entropy_forward_param_0,
	.param .u32 cross_entropy_forward_param_1,
	.param .u64 cross_entropy_forward_param_2,
	.param .u64 cross_entropy_forward_param_3,
	.param .u64 cross_entropy_forward_param_4
)
{
	.reg .pred 	%p<42>;
	.reg .f32 	%f<216>;
	.reg .b32 	%r<136>;
	.reg .b64 	%rd<79>;


	ld.param.u32 	%r45, [cross_entropy_forward_param_0];
	ld.param.u32 	%r44, [cross_entropy_forward_param_1];
	ld.param.u64 	%rd7, [cross_entropy_forward_param_2];
	ld.param.u64 	%rd6, [cross_entropy_forward_param_3];
	ld.param.u64 	%rd8, [cross_entropy_forward_param_4];
	cvta.to.global.u64 	%rd1, %rd8;
	cvta.to.global.u64 	%rd2, %rd7;
	mov.u32 	%r46, %ntid.x;
	mov.u32 	%r47, %ctaid.x;
	mov.u32 	%r48, %tid.x;
	mad.lo.s32 	%r1, %r46, %r47, %r48;
	setp.ge.u32	%p1, %r1, %r45;
	@%p1 bra 	BB7_44;

	mul.lo.s32 	%r2, %r1, %r44;
	cvt.u64.u32	%rd3, %r2;
	mul.wide.u32 	%rd9, %r2, 4;
	add.s64 	%rd10, %rd2, %rd9;
	ld.global.f32 	%f1, [%rd10];
	setp.lt.u32	%p2, %r44, 2;
	mov.f32 	%f209, %f1;
	@%p2 bra 	BB7_13;

	add.s32 	%r3, %r44, -1;
	and.b32  	%r52, %r3, 3;
	mov.u32 	%r116, 1;
	mov.f32 	%f209, 0f00000000;
	setp.eq.s32	%p3, %r52, 0;
	@%p3 bra 	BB7_3;

	setp.eq.s32	%p4, %r52, 1;
	@%p4 bra 	BB7_5;
	bra.uni 	BB7_6;

BB7_5:
	mov.f32 	%f205, %f1;
	bra.uni 	BB7_9;

BB7_3:
	mov.f32 	%f206, %f1;
	bra.uni 	BB7_10;

BB7_6:
	setp.eq.s32	%p5, %r52, 2;
	mov.f32 	%f204, %f1;
	@%p5 bra 	BB7_8;

	cvt.u32.u64	%r54, %rd3;
	add.s32 	%r55, %r54, 1;
	mul.wide.u32 	%rd11, %r55, 4;
	add.s64 	%rd12, %rd2, %rd11;
	ld.global.f32 	%f27, [%rd12];
	max.f32 	%f204, %f27, %f1;
	mov.u32 	%r116, 2;

BB7_8:
	add.s32 	%r56, %r116, %r2;
	mul.wide.u32 	%rd13, %r56, 4;
	add.s64 	%rd14, %rd2, %rd13;
	ld.global.f32 	%f28, [%rd14];
	max.f32 	%f205, %f28, %f204;
	add.s32 	%r116, %r116, 1;

BB7_9:
	add.s32 	%r57, %r116, %r2;
	mul.wide.u32 	%rd15, %r57, 4;
	add.s64 	%rd16, %rd2, %rd15;
	ld.global.f32 	%f29, [%rd16];
	max.f32 	%f206, %f29, %f205;
	add.s32 	%r116, %r116, 1;
	mov.f32 	%f209, %f206;

BB7_10:
	setp.lt.u32	%p6, %r3, 4;
	@%p6 bra 	BB7_13;

	mad.lo.s32 	%r119, %r44, %r1, %r116;
	mov.f32 	%f209, %f206;

BB7_12:
	mul.wide.u32 	%rd17, %r119, 4;
	add.s64 	%rd18, %rd2, %rd17;
	ld.global.f32 	%f30, [%rd18];
	max.f32 	%f31, %f30, %f209;
	add.s32 	%r62, %r119, 1;
	mul.wide.u32 	%rd19, %r62, 4;
	add.s64 	%rd20, %rd2, %rd19;
	ld.global.f32 	%f32, [%rd20];
	max.f32 	%f33, %f32, %f31;
	add.s32 	%r63, %r119, 2;
	mul.wide.u32 	%rd21, %r63, 4;
	add.s64 	%rd22, %rd2, %rd21;
	ld.global.f32 	%f34, [%rd22];
	max.f32 	%f35, %f34, %f33;
	add.s32 	%r64, %r119, 3;
	mul.wide.u32 	%rd23, %r64, 4;
	add.s64 	%rd24, %rd2, %rd23;
	ld.global.f32 	%f36, [%rd24];
	max.f32 	%f209, %f36, %f35;
	add.s32 	%r119, %r119, 4;
	add.s32 	%r116, %r116, 4;
	setp.lt.u32	%p7, %r116, %r44;
	@%p7 bra 	BB7_12;

BB7_13:
	shl.b64 	%rd25, %rd3, 2;
	add.s64 	%rd4, %rd1, %rd25;
	setp.eq.s32	%p8, %r44, 0;
	mov.f32 	%f214, 0f00000000;
	@%p8 bra 	BB7_32;

	and.b32  	%r68, %r44, 3;
	mov.u32 	%r121, 0;
	setp.eq.s32	%p9, %r68, 0;
	@%p9 bra 	BB7_20;

	setp.eq.s32	%p10, %r68, 1;
	@%p10 bra 	BB7_19;

	setp.eq.s32	%p11, %r68, 2;
	@%p11 bra 	BB7_18;

	sub.f32 	%f38, %f1, %f209;
	st.global.f32 	[%rd4], %f38;
	mov.u32 	%r121, 1;

BB7_18:
	add.s32 	%r70, %r121, %r2;
	mul.wide.u32 	%rd26, %r70, 4;
	add.s64 	%rd27, %rd2, %rd26;
	ld.global.f32 	%f39, [%rd27];
	sub.f32 	%f40, %f39, %f209;
	add.s64 	%rd28, %rd1, %rd26;
	st.global.f32 	[%rd28], %f40;
	add.s32 	%r121, %r121, 1;

BB7_19:
	add.s32 	%r71, %r121, %r2;
	mul.wide.u32 	%rd29, %r71, 4;
	add.s64 	%rd30, %rd2, %rd29;
	ld.global.f32 	%f41, [%rd30];
	sub.f32 	%f42, %f41, %f209;
	add.s64 	%rd31, %rd1, %rd29;
	st.global.f32 	[%rd31], %f42;
	add.s32 	%r121, %r121, 1;

BB7_20:
	setp.lt.u32	%p12, %r44, 4;
	@%p12 bra 	BB7_23;

	mad.lo.s32 	%r124, %r44, %r1, %r121;

BB7_22:
	mul.wide.u32 	%rd32, %r124, 4;
	add.s64 	%rd33, %rd2, %rd32;
	ld.global.f32 	%f43, [%rd33];
	sub.f32 	%f44, %f43, %f209;
	add.s64 	%rd34, %rd1, %rd32;
	st.global.f32 	[%rd34], %f44;
	add.s32 	%r76, %r124, 1;
	mul.wide.u32 	%rd35, %r76, 4;
	add.s64 	%rd36, %rd2, %rd35;
	ld.global.f32 	%f45, [%rd36];
	sub.f32 	%f46, %f45, %f209;
	add.s64 	%rd37, %rd1, %rd35;
	st.global.f32 	[%rd37], %f46;
	add.s32 	%r77, %r124, 2;
	mul.wide.u32 	%rd38, %r77, 4;
	add.s64 	%rd39, %rd2, %rd38;
	ld.global.f32 	%f47, [%rd39];
	sub.f32 	%f48, %f47, %f209;
	add.s64 	%rd40, %rd1, %rd38;
	st.global.f32 	[%rd40], %f48;
	add.s32 	%r78, %r124, 3;
	mul.wide.u32 	%rd41, %r78, 4;
	add.s64 	%rd42, %rd2, %rd41;
	ld.global.f32 	%f49, [%rd42];
	sub.f32 	%f50, %f49, %f209;
	add.s64 	%rd43, %rd1, %rd41;
	st.global.f32 	[%rd43], %f50;
	add.s32 	%r124, %r124, 4;
	add.s32 	%r121, %r121, 4;
	setp.lt.u32	%p13, %r121, %r44;
	@%p13 bra 	BB7_22;

BB7_23:
	mov.f32 	%f214, 0f00000000;
	mov.u32 	%r128, 0;
	@%p9 bra 	BB7_29;

	setp.eq.s32	%p15, %r68, 1;
	@%p15 bra 	BB7_28;

	setp.eq.s32	%p16, %r68, 2;
	@%p16 bra 	BB7_27;

	ld.global.f32 	%f54, [%rd4];
	mul.f32 	%f55, %f54, 0f3FB8AA3B;
	cvt.rzi.f32.f32	%f56, %f55;
	mov.f32 	%f57, 0fBF317200;
	fma.rn.f32 	%f58, %f56, %f57, %f54;
	mov.f32 	%f59, 0fB5BFBE8E;
	fma.rn.f32 	%f60, %f56, %f59, %f58;
	mul.f32 	%f61, %f60, 0f3FB8AA3B;
	ex2.approx.ftz.f32 	%f62, %f61;
	add.f32 	%f63, %f56, 0f00000000;
	ex2.approx.f32 	%f64, %f63;
	setp.lt.f32	%p17, %f54, 0fC2D20000;
	setp.gt.f32	%p18, %f54, 0f42D20000;
	fma.rn.f32 	%f65, %f62, %f64, 0f00000000;
	selp.f32	%f66, 0f00000000, %f65, %p17;
	selp.f32	%f214, 0f7F800000, %f66, %p18;
	mov.u32 	%r128, 1;

BB7_27:
	add.s32 	%r84, %r128, %r2;
	mul.wide.u32 	%rd44, %r84, 4;
	add.s64 	%rd45, %rd1, %rd44;
	ld.global.f32 	%f67, [%rd45];
	mul.f32 	%f68, %f67, 0f3FB8AA3B;
	cvt.rzi.f32.f32	%f69, %f68;
	mov.f32 	%f70, 0fBF317200;
	fma.rn.f32 	%f71, %f69, %f70, %f67;
	mov.f32 	%f72, 0fB5BFBE8E;
	fma.rn.f32 	%f73, %f69, %f72, %f71;
	mul.f32 	%f74, %f73, 0f3FB8AA3B;
	ex2.approx.ftz.f32 	%f75, %f74;
	add.f32 	%f76, %f69, 0f00000000;
	ex2.approx.f32 	%f77, %f76;
	mul.f32 	%f78, %f75, %f77;
	setp.lt.f32	%p19, %f67, 0fC2D20000;
	selp.f32	%f79, 0f00000000, %f78, %p19;
	setp.gt.f32	%p20, %f67, 0f42D20000;
	selp.f32	%f80, 0f7F800000, %f79, %p20;
	add.f32 	%f214, %f214, %f80;
	add.s32 	%r128, %r128, 1;

BB7_28:
	add.s32 	%r85, %r128, %r2;
	mul.wide.u32 	%rd46, %r85, 4;
	add.s64 	%rd47, %rd1, %rd46;
	ld.global.f32 	%f81, [%rd47];
	mul.f32 	%f82, %f81, 0f3FB8AA3B;
	cvt.rzi.f32.f32	%f83, %f82;
	mov.f32 	%f84, 0fBF317200;
	fma.rn.f32 	%f85, %f83, %f84, %f81;
	mov.f32 	%f86, 0fB5BFBE8E;
	fma.rn.f32 	%f87, %f83, %f86, %f85;
	mul.f32 	%f88, %f87, 0f3FB8AA3B;
	ex2.approx.ftz.f32 	%f89, %f88;
	add.f32 	%f90, %f83, 0f00000000;
	ex2.approx.f32 	%f91, %f90;
	mul.f32 	%f92, %f89, %f91;
	setp.lt.f32	%p21, %f81, 0fC2D20000;
	selp.f32	%f93, 0f00000000, %f92, %p21;
	setp.gt.f32	%p22, %f81, 0f42D20000;
	selp.f32	%f94, 0f7F800000, %f93, %p22;
	add.f32 	%f214, %f214, %f94;
	add.s32 	%r128, %r128, 1;

BB7_29:
	@%p12 bra 	BB7_32;

	mad.lo.s32 	%r129, %r44, %r1, %r128;

BB7_31:
	mul.wide.u32 	%rd48, %r129, 4;
	add.s64 	%rd49, %rd1, %rd48;
	ld.global.f32 	%f95, [%rd49];
	mul.f32 	%f96, %f95, 0f3FB8AA3B;
	cvt.rzi.f32.f32	%f97, %f96;
	mov.f32 	%f98, 0fBF317200;
	fma.rn.f32 	%f99, %f97, %f98, %f95;
	mov.f32 	%f100, 0fB5BFBE8E;
	fma.rn.f32 	%f101, %f97, %f100, %f99;
	mul.f32 	%f102, %f101, 0f3FB8AA3B;
	ex2.approx.ftz.f32 	%f103, %f102;
	add.f32 	%f104, %f97, 0f00000000;
	ex2.approx.f32 	%f105, %f104;
	mul.f32 	%f106, %f103, %f105;
	setp.lt.f32	%p24, %f95, 0fC2D20000;
	selp.f32	%f107, 0f00000000, %f106, %p24;
	setp.gt.f32	%p25, %f95, 0f42D20000;
	selp.f32	%f108, 0f7F800000, %f107, %p25;
	add.f32 	%f109, %f214, %f108;
	add.s32 	%r90, %r129, 1;
	mul.wide.u32 	%rd50, %r90, 4;
	add.s64 	%rd51, %rd1, %rd50;
	ld.global.f32 	%f110, [%rd51];
	mul.f32 	%f111, %f110, 0f3FB8AA3B;
	cvt.rzi.f32.f32	%f112, %f111;
	fma.rn.f32 	%f113, %f112, %f98, %f110;
	fma.rn.f32 	%f114, %f112, %f100, %f113;
	mul.f32 	%f115, %f114, 0f3FB8AA3B;
	ex2.approx.ftz.f32 	%f116, %f115;
	add.f32 	%f117, %f112, 0f00000000;
	ex2.approx.f32 	%f118, %f117;
	mul.f32 	%f119, %f116, %f118;
	setp.lt.f32	%p26, %f110, 0fC2D20000;
	selp.f32	%f120, 0f00000000, %f119, %p26;
	setp.gt.f32	%p27, %f110, 0f42D20000;
	selp.f32	%f121, 0f7F800000, %f120, %p27;
	add.f32 	%f122, %f109, %f121;
	add.s32 	%r91, %r129, 2;
	mul.wide.u32 	%rd52, %r91, 4;
	add.s64 	%rd53, %rd1, %rd52;
	ld.global.f32 	%f123, [%rd53];
	mul.f32 	%f124, %f123, 0f3FB8AA3B;
	cvt.rzi.f32.f32	%f125, %f124;
	fma.rn.f32 	%f126, %f125, %f98, %f123;
	fma.rn.f32 	%f127, %f125, %f100, %f126;
	mul.f32 	%f128, %f127, 0f3FB8AA3B;
	ex2.approx.ftz.f32 	%f129, %f128;
	add.f32 	%f130, %f125, 0f00000000;
	ex2.approx.f32 	%f131, %f130;
	mul.f32 	%f132, %f129, %f131;
	setp.lt.f32	%p28, %f123, 0fC2D20000;
	selp.f32	%f133, 0f00000000, %f132, %p28;
	setp.gt.f32	%p29, %f123, 0f42D20000;
	selp.f32	%f134, 0f7F800000, %f133, %p29;
	add.f32 	%f135, %f122, %f134;
	add.s32 	%r92, %r129, 3;
	mul.wide.u32 	%rd54, %r92, 4;
	add.s64 	%rd55, %rd1, %rd54;
	ld.global.f32 	%f136, [%rd55];
	mul.f32 	%f137, %f136, 0f3FB8AA3B;
	cvt.rzi.f32.f32	%f138, %f137;
	fma.rn.f32 	%f139, %f138, %f98, %f136;
	fma.rn.f32 	%f140, %f138, %f100, %f139;
	mul.f32 	%f141, %f140, 0f3FB8AA3B;
	ex2.approx.ftz.f32 	%f142, %f141;
	add.f32 	%f143, %f138, 0f00000000;
	ex2.approx.f32 	%f144, %f143;
	mul.f32 	%f145, %f142, %f144;
	setp.lt.f32	%p30, %f136, 0fC2D20000;
	selp.f32	%f146, 0f00000000, %f145, %p30;
	setp.gt.f32	%p31, %f136, 0f42D20000;
	selp.f32	%f147, 0f7F800000, %f146, %p31;
	add.f32 	%f214, %f135, %f147;
	add.s32 	%r129, %r129, 4;
	add.s32 	%r128, %r128, 4;
	setp.lt.u32	%p32, %r128, %r44;
	@%p32 bra 	BB7_31;

BB7_32:
	mul.f32 	%f148, %f214, 0f4B000000;
	setp.lt.f32	%p33, %f214, 0f00800000;
	selp.f32	%f21, %f148, %f214, %p33;
	selp.f32	%f149, 0fC1B80000, 0f00000000, %p33;
	mov.b32 	 %r93, %f21;
	add.s32 	%r94, %r93, -1059760811;
	and.b32  	%r95, %r94, -8388608;
	sub.s32 	%r96, %r93, %r95;
	mov.b32 	 %f150, %r96;
	cvt.rn.f32.s32	%f151, %r95;
	mov.f32 	%f152, 0f34000000;
	fma.rn.f32 	%f153, %f151, %f152, %f149;
	add.f32 	%f154, %f150, 0fBF800000;
	mov.f32 	%f155, 0f3E1039F6;
	mov.f32 	%f156, 0fBE055027;
	fma.rn.f32 	%f157, %f156, %f154, %f155;
	mov.f32 	%f158, 0fBDF8CDCC;
	fma.rn.f32 	%f159, %f157, %f154, %f158;
	mov.f32 	%f160, 0f3E0F2955;
	fma.rn.f32 	%f161, %f159, %f154, %f160;
	mov.f32 	%f162, 0fBE2AD8B9;
	fma.rn.f32 	%f163, %f161, %f154, %f162;
	mov.f32 	%f164, 0f3E4CED0B;
	fma.rn.f32 	%f165, %f163, %f154, %f164;
	mov.f32 	%f166, 0fBE7FFF22;
	fma.rn.f32 	%f167, %f165, %f154, %f166;
	mov.f32 	%f168, 0f3EAAAA78;
	fma.rn.f32 	%f169, %f167, %f154, %f168;
	mov.f32 	%f170, 0fBF000000;
	fma.rn.f32 	%f171, %f169, %f154, %f170;
	mul.f32 	%f172, %f154, %f171;
	fma.rn.f32 	%f173, %f172, %f154, %f154;
	mov.f32 	%f174, 0f3F317218;
	fma.rn.f32 	%f215, %f153, %f174, %f173;
	setp.lt.u32	%p34, %r93, 2139095040;
	@%p34 bra 	BB7_34;

	mov.f32 	%f175, 0f7F800000;
	fma.rn.f32 	%f215, %f21, %f175, %f175;

BB7_34:
	setp.eq.f32	%p35, %f21, 0f00000000;
	selp.f32	%f25, 0fFF800000, %f215, %p35;
	@%p8 bra 	BB7_44;

	and.b32  	%r100, %r44, 3;
	mov.u32 	%r131, 0;
	setp.eq.s32	%p37, %r100, 0;
	@%p37 bra 	BB7_41;

	setp.eq.s32	%p38, %r100, 1;
	@%p38 bra 	BB7_40;

	setp.eq.s32	%p39, %r100, 2;
	@%p39 bra 	BB7_39;

	ld.global.f32 	%f176, [%rd4];
	sub.f32 	%f177, %f25, %f176;
	cvta.to.global.u64 	%rd56, %rd6;
	add.s64 	%rd58, %rd56, %rd9;
	ld.global.f32 	%f178, [%rd58];
	mul.f32 	%f179, %f177, %f178;
	st.global.f32 	[%rd4], %f179;
	mov.u32 	%r131, 1;

BB7_39:
	add.s32 	%r107, %r131, %r2;
	mul.wide.u32 	%rd59, %r107, 4;
	add.s64 	%rd60, %rd1, %rd59;
	ld.global.f32 	%f180, [%rd60];
	sub.f32 	%f181, %f25, %f180;
	cvta.to.global.u64 	%rd61, %rd6;
	add.s64 	%rd62, %rd61, %rd59;
	ld.global.f32 	%f182, [%rd62];
	mul.f32 	%f183, %f181, %f182;
	st.global.f32 	[%rd60], %f183;
	add.s32 	%r131, %r131, 1;

BB7_40:
	add.s32 	%r108, %r131, %r2;
	mul.wide.u32 	%rd63, %r108, 4;
	add.s64 	%rd64, %rd1, %rd63;
	ld.global.f32 	%f184, [%rd64];
	sub.f32 	%f185, %f25, %f184;
	cvta.to.global.u64 	%rd65, %rd6;
	add.s64 	%rd66, %rd65, %rd63;
	ld.global.f32 	%f186, [%rd66];
	mul.f32 	%f187, %f185, %f186;
	st.global.f32 	[%rd64], %f187;
	add.s32 	%r131, %r131, 1;

BB7_41:
	setp.lt.u32	%p40, %r44, 4;
	@%p40 bra 	BB7_44;

	mad.lo.s32 	%r134, %r44, %r1, %r131;
	cvta.to.global.u64 	%rd5, %rd6;

BB7_43:
	mul.wide.u32 	%rd67, %r134, 4;
	add.s64 	%rd68, %rd1, %rd67;
	ld.global.f32 	%f188, [%rd68];
	sub.f32 	%f189, %f25, %f188;
	add.s64 	%rd69, %rd5, %rd67;
	ld.global.f32 	%f190, [%rd69];
	mul.f32 	%f191, %f189, %f190;
	st.global.f32 	[%rd68], %f191;
	add.s32 	%r113, %r134, 1;
	mul.wide.u32 	%rd70, %r113, 4;
	add.s64 	%rd71, %rd1, %rd70;
	ld.global.f32 	%f192, [%rd71];
	sub.f32 	%f193, %f25, %f192;
	add.s64 	%rd72, %rd5, %rd70;
	ld.global.f32 	%f194, [%rd72];
	mul.f32 	%f195, %f193, %f194;
	st.global.f32 	[%rd71], %f195;
	add.s32 	%r114, %r134, 2;
	mul.wide.u32 	%rd73, %r114, 4;
	add.s64 	%rd74, %rd1, %rd73;
	ld.global.f32 	%f196, [%rd74];
	sub.f32 	%f197, %f25, %f196;
	add.s64 	%rd75, %rd5, %rd73;
	ld.global.f32 	%f198, [%rd75];
	mul.f32 	%f199, %f197, %f198;
	st.global.f32 	[%rd74], %f199;
	add.s32 	%r115, %r134, 3;
	mul.wide.u32 	%rd76, %r115, 4;
	add.s64 	%rd77, %rd1, %rd76;
	ld.global.f32 	%f200, [%rd77];
	sub.f32 	%f201, %f25, %f200;
	add.s64 	%rd78, %rd5, %rd76;
	ld.global.f32 	%f202, [%rd78];
	mul.f32 	%f203, %f201, %f202;
	st.global.f32 	[%rd77], %f203;
	add.s32 	%r134, %r134, 4;
	add.s32 	%r131, %r131, 4;
	setp.lt.u32	%p41, %r131, %r44;
	@%p41 bra 	BB7_43;

BB7_44:
	ret;
}

	// .globl	cross_entropy_backward
.visible .entry cross_entropy_backward(
	.param .u64 cross_entropy_backward_param_0,
	.param .u64 cross_entropy_backward_param_1,
	.param .u64 cross_entropy_backward_param_2,
	.param .u64 cross_entropy_backward_param_3,
	.param .u32 cross_entropy_backward_param_4
)
{
	.reg .pred 	%p<2>;
	.reg .f32 	%f<6>;
	.reg .b32 	%r<6>;
	.reg .b64 	%rd<13>;


	ld.param.u64 	%rd1, [cross_entropy_backward_param_0];
	ld.param.u64 	%rd2, [cross_entropy_backward_param_1];
	ld.param.u64 	%rd3, [cross_entropy_backward_param_2];
	ld.param.u64 	%rd4, [cross_entropy_backward_param_3];
	ld.param.u32 	%r2, [cross_entropy_backward_param_4];
	mov.u32 	%r3, %ctaid.x;
	mov.u32 	%r4, %ntid.x;
	mov.u32 	%r5, %tid.x;
	mad.lo.s32 	%r1, %r4, %r3, %r5;
	setp.ge.u32	%p1, %r1, %r2;
	@%p1 bra 	BB8_2;

	cvta.to.global.u64 	%rd5, %rd4;
	cvta.to.global.u64 	%rd6, %rd1;
	mul.wide.s32 	%rd7, %r1, 4;
	add.s64 	%rd8, %rd6, %rd7;
	cvta.to.global.u64 	%rd9, %rd3;
	add.s64 	%rd10, %rd9, %rd7;
	ld.global.f32 	%f1, [%rd10];
	ld.global.f32 	%f2, [%rd8];
	sub.f32 	%f3, %f2, %f1;
	ld.global.f32 	%f4, [%rd5];
	mul.f32 	%f5, %f4, %f3;
	cvta.to.global.u64 	%rd11, %rd2;
	add.s64 	%rd12, %rd11, %rd7;
	st.global.f32 	[%rd12], %f5;

BB8_2:
	ret;
}

	// .globl	reduce_sum_partial
.visible .entry reduce_sum_partial(
	.param .u64 reduce_sum_partial_param_0,
	.param .u64 reduce_sum_partial_param_1,
	.param .u32 reduce_sum_partial_param_2
)
{
	.reg .pred 	%p<9>;
	.reg .f32 	%f<13>;
	.reg .b32 	%r<24>;
	.reg .b64 	%rd<11>;
	// demoted variable
	.shared .align 4 .b8 _ZZ18reduce_sum_partialE10partialSum[2048];

	ld.param.u64 	%rd3, [reduce_sum_partial_param_0];
	ld.param.u64 	%rd2, [reduce_sum_partial_param_1];
	ld.param.u32 	%r9, [reduce_sum_partial_param_2];
	cvta.to.global.u64 	%rd1, %rd3;
	mov.u32 	%r1, %ntid.x;
	mov.u32 	%r2, %ctaid.x;
	mov.u32 	%r3, %tid.x;
	shl.b32 	%r10, %r2, 1;
	mad.lo.s32 	%r4, %r10, %r1, %r3;
	mov.f32 	%f12, 0f00000000;
	setp.ge.u32	%p1, %r4, %r9;
	mov.f32 	%f11, %f12;
	@%p1 bra 	BB9_2;

	mul.wide.u32 	%rd4, %r4, 4;
	add.s64 	%rd5, %rd1, %rd4;
	ld.global.f32 	%f11, [%rd5];

BB9_2:
	shl.b32 	%r11, %r3, 2;
	mov.u32 	%r12, _ZZ18reduce_sum_partialE10partialSum;
	add.s32 	%r5, %r12, %r11;
	st.shared.f32 	[%r5], %f11;
	add.s32 	%r6, %r4, %r1;
	setp.ge.u32	%p2, %r6, %r9;
	@%p2 bra 	BB9_4;

	mul.wide.u32 	%rd6, %r6, 4;
	add.s64 	%rd7, %rd1, %rd6;
	ld.global.f32 	%f12, [%rd7];

BB9_4:
	add.s32 	%r13, %r3, %r1;
	shl.b32 	%r14, %r13, 2;
	add.s32 	%r16, %r12, %r14;
	st.shared.f32 	[%r16], %f12;
	setp.eq.s32	%p3, %r1, 0;
	@%p3 bra 	BB9_9;

	mov.u32 	%r23, %r1;

BB9_6:
	bar.sync 	0;
	setp.ge.u32	%p4, %r3, %r23;
	@%p4 bra 	BB9_8;

	add.s32 	%r17, %r23, %r3;
	shl.b32 	%r18, %r17, 2;
	add.s32 	%r20, %r12, %r18;
	ld.shared.f32 	%f7, [%r5];
	ld.shared.f32 	%f8, [%r20];
	add.f32 	%f9, %f8, %f7;
	st.shared.f32 	[%r5], %f9;

BB9_8:
	shr.u32 	%r23, %r23, 1;
	setp.ne.s32	%p5, %r23, 0;
	@%p5 bra 	BB9_6;

BB9_9:
	bar.sync 	0;
	mad.lo.s32 	%r21, %r1, %r2, %r3;
	shl.b32 	%r22, %r21, 1;
	setp.ge.u32	%p6, %r22, %r9;
	setp.ne.s32	%p7, %r3, 0;
	or.pred  	%p8, %p7, %p6;
	@%p8 bra 	BB9_11;

	ld.shared.f32 	%f10, [_ZZ18reduce_sum_partialE10partialSum];
	cvta.to.global.u64 	%rd8, %rd2;
	mul.wide.u32 	%rd9, %r2, 4;
	add.s64 	%rd10, %rd8, %rd9;
	st.global.f32 	[%rd10], %f10;

BB9_11:
	ret;
}

	// .globl	reduce_sum_final
.visible .entry reduce_sum_final(
	.param .u64 reduce_sum_final_param_0,
	.param .u64 reduce_sum_final_param_1,
	.param .u32 reduce_sum_final_param_2
)
{
	.reg .pred 	%p<7>;
	.reg .f32 	%f<26>;
	.reg .b32 	%r<19>;
	.reg .b64 	%rd<14>;


	ld.param.u64 	%rd6, [reduce_sum_final_param_0];
	ld.param.u64 	%rd7, [reduce_sum_final_param_1];
	ld.param.u32 	%r8, [reduce_sum_final_param_2];
	cvta.to.global.u64 	%rd1, %rd6;
	cvta.to.global.u64 	%rd2, %rd7;
	mov.u32 	%r15, 0;
	st.global.u32 	[%rd2], %r15;
	setp.eq.s32	%p1, %r8, 0;
	@%p1 bra 	BB10_10;

	and.b32  	%r13, %r8, 3;
	mov.f32 	%f22, 0f00000000;
	setp.eq.s32	%p2, %r13, 0;
	@%p2 bra 	BB10_7;

	setp.eq.s32	%p3, %r13, 1;
	@%p3 bra 	BB10_6;

	setp.eq.s32	%p4, %r13, 2;
	@%p4 bra 	BB10_5;

	ld.global.f32 	%f12, [%rd1];
	add.f32 	%f22, %f12, 0f00000000;
	st.global.f32 	[%rd2], %f22;
	mov.u32 	%r15, 1;

BB10_5:
	mul.wide.u32 	%rd8, %r15, 4;
	add.s64 	%rd9, %rd1, %rd8;
	ld.global.f32 	%f13, [%rd9];
	add.f32 	%f22, %f13, %f22;
	st.global.f32 	[%rd2], %f22;
	add.s32 	%r15, %r15, 1;

BB10_6:
	mul.wide.s32 	%rd10, %r15, 4;
	add.s64 	%rd11, %rd1, %rd10;
	ld.global.f32 	%f14, [%rd11];
	add.f32 	%f22, %f14, %f22;
	st.global.f32 	[%rd2], %f22;
	add.s32 	%r15, %r15, 1;

BB10_7:
	setp.lt.u32	%p5, %r8, 4;
	@%p5 bra 	BB10_10;

	mul.wide.s32 	%rd12, %r15, 4;
	add.s64 	%rd13, %rd1, %rd12;

BB10_9:
	ld.global.f32 	%f15, [%rd13];
	add.f32 	%f16, %f15, %f22;
	st.global.f32 	[%rd2], %f16;
	ld.global.f32 	%f17, [%rd13+4];
	add.f32 	%f18, %f17, %f16;
	st.global.f32 	[%rd2], %f18;
	ld.global.f32 	%f19, [%rd13+8];
	add.f32 	%f20, %f19, %f18;
	st.global.f32 	[%rd2], %f20;
	ld.global.f32 	%f21, [%rd13+12];
	add.f32 	%f22, %f21, %f20;
	st.global.f32 	[%rd2], %f22;
	add.s64 	%rd13, %rd13, 16;
	add.s32 	%r15, %r15, 4;
	setp.lt.u32	%p6, %r15, %r8;
	@%p6 bra 	BB10_9;

BB10_10:
	ret;
}

	// .globl	reverse_conv_filter
.visible .entry reverse_conv_filter(
	.param .u64 reverse_conv_filter_param_0,
	.param .f32 reverse_conv_filter_param_1,
	.param .u64 reverse_conv_filter_param_2,
	.param .u32 reverse_conv_filter_param_3,
	.param .u32 reverse_conv_filter_param_4
)
{
	.reg .pred 	%p<15>;
	.reg .f32 	%f<30>;
	.reg .b32 	%r<75>;
	.reg .b64 	%rd<57>;


	ld.param.u64 	%rd5, [reverse_conv_filter_param_0];
	ld.param.f32 	%f1, [reverse_conv_filter_param_1];
	ld.param.u64 	%rd6, [reverse_conv_filter_param_2];
	ld.param.u32 	%r20, [reverse_conv_filter_param_3];
	ld.param.u32 	%r21, [reverse_conv_filter_param_4];
	cvta.to.global.u64 	%rd1, %rd6;
	cvta.to.global.u64 	%rd2, %rd5;
	mov.u32 	%r22, %ntid.x;
	mov.u32 	%r23, %ctaid.x;
	mov.u32 	%r24, %tid.x;
	mad.lo.s32 	%r1, %r22, %r23, %r24;
	setp.ge.u32	%p1, %r1, %r21;
	@%p1 bra 	BB11_20;

	setp.eq.f32	%p2, %f1, 0f00000000;
	mul.lo.s32 	%r2, %r1, %r20;
	add.s32 	%r25, %r20, %r2;
	add.s32 	%r3, %r25, -1;
	mul.wide.u32 	%rd7, %r3, 4;
	add.s64 	%rd3, %rd2, %rd7;
	mul.wide.u32 	%rd8, %r2, 4;
	add.s64 	%rd4, %rd1, %rd8;
	@%p2 bra 	BB11_11;
	bra.uni 	BB11_2;

BB11_11:
	setp.eq.s32	%p9, %r20, 0;
	@%p9 bra 	BB11_20;

	and.b32  	%r50, %r20, 3;
	mov.u32 	%r71, 0;
	setp.eq.s32	%p10, %r50, 0;
	@%p10 bra 	BB11_18;

	setp.eq.s32	%p11, %r50, 1;
	@%p11 bra 	BB11_17;

	setp.eq.s32	%p12, %r50, 2;
	@%p12 bra 	BB11_16;

	ld.global.f32 	%f23, [%rd3];
	st.global.f32 	[%rd4], %f23;
	mov.u32 	%r71, 1;

BB11_16:
	sub.s32 	%r52, %r3, %r71;
	mul.wide.u32 	%rd33, %r52, 4;
	add.s64 	%rd34, %rd2, %rd33;
	ld.global.f32 	%f24, [%rd34];
	add.s32 	%r53, %r71, %r2;
	mul.wide.u32 	%rd35, %r53, 4;
	add.s64 	%rd36, %rd1, %rd35;
	st.global.f32 	[%rd36], %f24;
	add.s32 	%r71, %r71, 1;

BB11_17:
	sub.s32 	%r54, %r3, %r71;
	mul.wide.u32 	%rd37, %r54, 4;
	add.s64 	%rd38, %rd2, %rd37;
	ld.global.f32 	%f25, [%rd38];
	add.s32 	%r55, %r71, %r2;
	mul.wide.u32 	%rd39, %r55, 4;
	add.s64 	%rd40, %rd1, %rd39;
	st.global.f32 	[%rd40], %f25;
	add.s32 	%r71, %r71, 1;

BB11_18:
	setp.lt.u32	%p13, %r20, 4;
	@%p13 bra 	BB11_20;

BB11_19:
	sub.s32 	%r56, %r3, %r71;
	mul.wide.u32 	%rd41, %r56, 4;
	add.s64 	%rd42, %rd2, %rd41;
	ld.global.f32 	%f26, [%rd42];
	add.s32 	%r57, %r71, %r2;
	mul.wide.u32 	%rd43, %r57, 4;
	add.s64 	%rd44, %rd1, %rd43;
	st.global.f32 	[%rd44], %f26;
	add.s32 	%r58, %r71, 1;
	sub.s32 	%r59, %r3, %r58;
	mul.wide.u32 	%rd45, %r59, 4;
	add.s64 	%rd46, %rd2, %rd45;
	ld.global.f32 	%f27, [%rd46];
	add.s32 	%r60, %r58, %r2;
	mul.wide.u32 	%rd47, %r60, 4;
	add.s64 	%rd48, %rd1, %rd47;
	st.global.f32 	[%rd48], %f27;
	add.s32 	%r61, %r71, 2;
	sub.s32 	%r62, %r3, %r61;
	mul.wide.u32 	%rd49, %r62, 4;
	add.s64 	%rd50, %rd2, %rd49;
	ld.global.f32 	%f28, [%rd50];
	add.s32 	%r63, %r61, %r2;
	mul.wide.u32 	%rd51, %r63, 4;
	add.s64 	%rd52, %rd1, %rd51;
	st.global.f32 	[%rd52], %f28;
	add.s32 	%r64, %r71, 3;
	sub.s32 	%r65, %r3, %r64;
	mul.wide.u32 	%rd53, %r65, 4;
	add.s64 	%rd54, %rd2, %rd53;
	ld.global.f32 	%f29, [%rd54];
	add.s32 	%r66, %r64, %r2;
	mul.wide.u32 	%rd55, %r66, 4;
	add.s64 	%rd56, %rd1, %rd55;
	st.global.f32 	[%rd56], %f29;
	add.s32 	%r71, %r71, 4;
	setp.lt.u32	%p14, %r71, %r20;
	@%p14 bra 	BB11_19;
	bra.uni 	BB11_20;

BB11_2:
	setp.eq.s32	%p3, %r20, 0;
	@%p3 bra 	BB11_20;

	and.b32  	%r29, %r20, 3;
	mov.u32 	%r67, 0;
	setp.eq.s32	%p4, %r29, 0;
	@%p4 bra 	BB11_9;

	setp.eq.s32	%p5, %r29, 1;
	@%p5 bra 	BB11_8;

	setp.eq.s32	%p6, %r29, 2;
	@%p6 bra 	BB11_7;

	ld.global.f32 	%f2, [%rd3];
	ld.global.f32 	%f3, [%rd4];
	fma.rn.f32 	%f4, %f3, %f1, %f2;
	st.global.f32 	[%rd4], %f4;
	mov.u32 	%r67, 1;

BB11_7:
	sub.s32 	%r32, %r3, %r67;
	mul.wide.u32 	%rd9, %r32, 4;
	add.s64 	%rd10, %rd2, %rd9;
	add.s32 	%r33, %r67, %r2;
	mul.wide.u32 	%rd11, %r33, 4;
	add.s64 	%rd12, %rd1, %rd11;
	ld.global.f32 	%f5, [%rd12];
	ld.global.f32 	%f6, [%rd10];
	fma.rn.f32 	%f7, %f5, %f1, %f6;
	st.global.f32 	[%rd12], %f7;
	add.s32 	%r67, %r67, 1;

BB11_8:
	sub.s32 	%r34, %r3, %r67;
	mul.wide.u32 	%rd13, %r34, 4;
	add.s64 	%rd14, %rd2, %rd13;
	add.s32 	%r35, %r67, %r2;
	mul.wide.u32 	%rd15, %r35, 4;
	add.s64 	%rd16, %rd1, %rd15;
	ld.global.f32 	%f8, [%rd16];
	ld.global.f32 	%f9, [%rd14];
	fma.rn.f32 	%f10, %f8, %f1, %f9;
	st.global.f32 	[%rd16], %f10;
	add.s32 	%r67, %r67, 1;

BB11_9:
	setp.lt.u32	%p7, %r20, 4;
	@%p7 bra 	BB11_20;

BB11_10:
	sub.s32 	%r36, %r3, %r67;
	mul.wide.u32 	%rd17, %r36, 4;
	add.s64 	%rd18, %rd2, %rd17;
	add.s32 	%r37, %r67, %r2;
	mul.wide.u32 	%rd19, %r37, 4;
	add.s64 	%rd20, %rd1, %rd19;
	ld.global.f32 	%f11, [%rd20];
	ld.global.f32 	%f12, [%rd18];
	fma.rn.f32 	%f13, %f11, %f1, %f12;
	st.global.f32 	[%rd20], %f13;
	add.s32 	%r38, %r67, 1;
	sub.s32 	%r39, %r3, %r38;
	mul.wide.u32 	%rd21, %r39, 4;
	add.s64 	%rd22, %rd2, %rd21;
	add.s32 	%r40, %r38, %r2;
	mul.wide.u32 	%rd23, %r40, 4;
	add.s64 	%rd24, %rd1, %rd23;
	ld.global.f32 	%f14, [%rd24];
	ld.global.f32 	%f15, [%rd22];
	fma.rn.f32 	%f16, %f14, %f1, %f15;
	st.global.f32 	[%rd24], %f16;
	add.s32 	%r41, %r67, 2;
	sub.s32 	%r42, %r3, %r41;
	mul.wide.u32 	%rd25, %r42, 4;
	add.s64 	%rd26, %rd2, %rd25;
	add.s32 	%r43, %r41, %r2;
	mul.wide.u32 	%rd27, %r43, 4;
	add.s64 	%rd28, %rd1, %rd27;
	ld.global.f32 	%f17, [%rd28];
	ld.global.f32 	%f18, [%rd26];
	fma.rn.f32 	%f19, %f17, %f1, %f18;
	st.global.f32 	[%rd28], %f19;
	add.s32 	%r44, %r67, 3;
	sub.s32 	%r45, %r3, %r44;
	mul.wide.u32 	%rd29, %r45, 4;
	add.s64 	%rd30, %rd2, %rd29;
	add.s32 	%r46, %r44, %r2;
	mul.wide.u32 	%rd31, %r46, 4;
	add.s64 	%rd32, %rd1, %rd31;
	ld.global.f32 	%f20, [%rd32];
	ld.global.f32 	%f21, [%rd30];
	fma.rn.f32 	%f22, %f20, %f1, %f21;
	st.global.f32 	[%rd32], %f22;
	add.s32 	%r67, %r67, 4;
	setp.lt.u32	%p8, %r67, %r20;
	@%p8 bra 	BB11_10;

BB11_20:
	ret;
}

	// .globl	sgd_with_momentum
.visible .entry sgd_with_momentum(
	.param .u64 sgd_with_momentum_param_0,
	.param .u64 sgd_with_momentum_param_1,
	.param .f32 sgd_with_momentum_param_2,
	.param .f32 sgd_with_momentum_param_3,
	.param .u64 sgd_with_momentum_param_4,
	.param .u32 sgd_with_momentum_param_5
)
{
	.reg .pred 	%p<2>;
	.reg .f32 	%f<9>;
	.reg .b32 	%r<6>;
	.reg .b64 	%rd<11>;


	ld.param.u64 	%rd1, [sgd_with_momentum_param_0];
	ld.param.u64 	%rd2, [sgd_with_momentum_param_1];
	ld.param.f32 	%f1, [sgd_with_momentum_param_2];
	ld.param.f32 	%f2, [sgd_with_momentum_param_3];
	ld.param.u64 	%rd3, [sgd_with_momentum_param_4];
	ld.param.u32 	%r2, [sgd_with_momentum_param_5];
	mov.u32 	%r3, %ctaid.x;
	mov.u32 	%r4, %ntid.x;
	mov.u32 	%r5, %tid.x;
	mad.lo.s32 	%r1, %r4, %r3, %r5;
	setp.ge.u32	%p1, %r1, %r2;
	@%p1 bra 	BB12_2;

	cvta.to.global.u64 	%rd4, %rd3;
	mul.wide.s32 	%rd5, %r1, 4;
	add.s64 	%rd6, %rd4, %rd5;
	ld.global.f32 	%f3, [%rd6];
	cvta.to.global.u64 	%rd7, %rd2;
	add.s64 	%rd8, %rd7, %rd5;
	ld.global.f32 	%f4, [%rd8];
	fma.rn.f32 	%f5, %f3, %f2, %f4;
	st.global.f32 	[%rd6], %f5;
	mul.f32 	%f6, %f5, %f1;
	cvta.to.global.u64 	%rd9, %rd1;
	add.s64 	%rd10, %rd9, %rd5;
	ld.global.f32 	%f7, [%rd10];
	sub.f32 	%f8, %f7, %f6;
	st.global.f32 	[%rd10], %f8;

BB12_2:
	ret;
}




// ===== COMPILED SASS (sm_100) =====

	.target	sm_100

	.elftype	@"ET_EXEC"


//--------------------- .note.nv.tkinfo           --------------------------
	.section	.note.nv.tkinfo,"",@"SHT_NOTE"
	.sectionflags	@"SHF_NOTE_NV_TKINFO"
	.tkinfo
        /*0018*/ 	.word	0x00000002
        /*0030*/ 	.string	""
        /*0030*/ 	.string	"ptxas"
        /*0030*/ 	.string	"Cuda compilation tools, release 13.0, V13.0.88"
        /*0030*/ 	.string	"Build cuda_13.0.r13.0/compiler.36424714_0"
        /*0030*/ 	.string	"-arch sm_100 "



//--------------------- .note.nv.cuinfo           --------------------------
	.section	.note.nv.cuinfo,"",@"SHT_NOTE"
	.sectionflags	@"SHF_NOTE_NV_CUINFO"
        /*0018*/ 	.short	0x0002
        /*001a*/ 	.short	0x001e
        /*001c*/ 	.short	0x0082
	.zero		2


//--------------------- .nv.info                  --------------------------
	.section	.nv.info,"",@"SHT_CUDA_INFO"
	.align	4


	//----- nvinfo : EIATTR_REGCOUNT
	.align		4
        /*0000*/ 	.byte	0x04, 0x2f
        /*0002*/ 	.short	(.L_1 - .L_0)
	.align		4
.L_0:
        /*0004*/ 	.word	index@(fill_u8)
        /*0008*/ 	.word	0x00000008


	//----- nvinfo : EIATTR_FRAME_SIZE
	.align		4
.L_1:
        /*000c*/ 	.byte	0x04, 0x11
        /*000e*/ 	.short	(.L_3 - .L_2)
	.align		4
.L_2:
        /*0010*/ 	.word	index@(fill_u8)
        /*0014*/ 	.word	0x00000000


	//----- nvinfo : EIATTR_REGCOUNT
	.align		4
.L_3:
        /*0018*/ 	.byte	0x04, 0x2f
        /*001a*/ 	.short	(.L_5 - .L_4)
	.align		4
.L_4:
        /*001c*/ 	.word	index@(fill_u32)
        /*0020*/ 	.word	0x0000000a


	//----- nvinfo : EIATTR_FRAME_SIZE
	.align		4
.L_5:
        /*0024*/ 	.byte	0x04, 0x11
        /*0026*/ 	.short	(.L_7 - .L_6)
	.align		4
.L_6:
        /*0028*/ 	.word	index@(fill_u32)
        /*002c*/ 	.word	0x00000000


	//----- nvinfo : EIATTR_REGCOUNT
	.align		4
.L_7:
        /*0030*/ 	.byte	0x04, 0x2f
        /*0032*/ 	.short	(.L_9 - .L_8)
	.align		4
.L_8:
        /*0034*/ 	.word	index@(u8_to_f32)
        /*0038*/ 	.word	0x0000000a


	//----- nvinfo : EIATTR_FRAME_SIZE
	.align		4
.L_9:
        /*003c*/ 	.byte	0x04, 0x11
        /*003e*/ 	.short	(.L_11 - .L_10)
	.align		4
.L_10:
        /*0040*/ 	.word	index@(u8_to_f32)
        /*0044*/ 	.word	0x00000000


	//----- nvinfo : EIATTR_REGCOUNT
	.align		4
.L_11:
        /*0048*/ 	.byte	0x04, 0x2f
        /*004a*/ 	.short	(.L_13 - .L_12)
	.align		4
.L_12:
        /*004c*/ 	.word	index@(u8_to_one_hot_f32)
        /*0050*/ 	.word	0x0000000c


	//----- nvinfo : EIATTR_FRAME_SIZE
	.align		4
.L_13:
        /*0054*/ 	.byte	0x04, 0x11
        /*0056*/ 	.short	(.L_15 - .L_14)
	.align		4
.L_14:
        /*0058*/ 	.word	index@(u8_to_one_hot_f32)
        /*005c*/ 	.word	0x00000000


	//----- nvinfo : EIATTR_REGCOUNT
	.align		4
.L_15:
        /*0060*/ 	.byte	0x04, 0x2f
        /*0062*/ 	.short	(.L_17 - .L_16)
	.align		4
.L_16:
        /*0064*/ 	.word	index@(broadcast)
        /*0068*/ 	.word	0x0000000a


	//----- nvinfo : EIATTR_FRAME_SIZE
	.align		4
.L_17:
        /*006c*/ 	.byte	0x04, 0x11
        /*006e*/ 	.short	(.L_19 - .L_18)
	.align		4
.L_18:
        /*0070*/ 	.word	index@(broadcast)
        /*0074*/ 	.word	0x00000000


	//----- nvinfo : EIATTR_REGCOUNT
	.align		4
.L_19:
        /*0078*/ 	.byte	0x04, 0x2f
        /*007a*/ 	.short	(.L_21 - .L_20)
	.align		4
.L_20:
        /*007c*/ 	.word	index@(broadcast_backward)
        /*0080*/ 	.word	0x0000000e


	//----- nvinfo : EIATTR_FRAME_SIZE
	.align		4
.L_21:
        /*0084*/ 	.byte	0x04, 0x11
        /*0086*/ 	.short	(.L_23 - .L_22)
	.align		4
.L_22:
        /*0088*/ 	.word	index@(broadcast_backward)
        /*008c*/ 	.word	0x00000000


	//----- nvinfo : EIATTR_REGCOUNT
	.align		4
.L_23:
        /*0090*/ 	.byte	0x04, 0x2f
        /*0092*/ 	.short	(.L_25 - .L_24)
	.align		4
.L_24:
        /*0094*/ 	.word	index@(add)
        /*0098*/ 	.word	0x0000000c


	//----- nvinfo : EIATTR_FRAME_SIZE
	.align		4
.L_25:
        /*009c*/ 	.byte	0x04, 0x11
        /*009e*/ 	.short	(.L_27 - .L_26)
	.align		4
.L_26:
        /*00a0*/ 	.word	index@(add)
        /*00a4*/ 	.word	0x00000000


	//----- nvinfo : EIATTR_REGCOUNT
	.align		4
.L_27:
        /*00a8*/ 	.byte	0x04, 0x2f
        /*00aa*/ 	.short	(.L_29 - .L_28)
	.align		4
.L_28:
        /*00ac*/ 	.word	index@(cross_entropy_forward)
        /*00b0*/ 	.word	0x00000020


	//----- nvinfo : EIATTR_FRAME_SIZE
	.align		4
.L_29:
        /*00b4*/ 	.byte	0x04, 0x11
        /*00b6*/ 	.short	(.L_31 - .L_30)
	.align		4
.L_30:
        /*00b8*/ 	.word	index@(cross_entropy_forward)
        /*00bc*/ 	.word	0x00000000


	//----- nvinfo : EIATTR_REGCOUNT
	.align		4
.L_31:
        /*00c0*/ 	.byte	0x04, 0x2f
        /*00c2*/ 	.short	(.L_33 - .L_32)
	.align		4
.L_32:
        /*00c4*/ 	.word	index@(cross_entropy_backward)
        /*00c8*/ 	.word	0x0000000e


	//----- nvinfo : EIATTR_FRAME_SIZE
	.align		4
.L_33:
        /*00cc*/ 	.byte	0x04, 0x11
        /*00ce*/ 	.short	(.L_35 - .L_34)
	.align		4
.L_34:
        /*00d0*/ 	.word	index@(cross_entropy_backward)
        /*00d4*/ 	.word	0x00000000


	//----- nvinfo : EIATTR_REGCOUNT
	.align		4
.L_35:
        /*00d8*/ 	.byte	0x04, 0x2f
        /*00da*/ 	.short	(.L_37 - .L_36)
	.align		4
.L_36:
        /*00dc*/ 	.word	index@(reduce_sum_partial)
        /*00e0*/ 	.word	0x0000000e


	//----- nvinfo : EIATTR_FRAME_SIZE
	.align		4
.L_37:
        /*00e4*/ 	.byte	0x04, 0x11
        /*00e6*/ 	.short	(.L_39 - .L_38)
	.align		4
.L_38:
        /*00e8*/ 	.word	index@(reduce_sum_partial)
        /*00ec*/ 	.word	0x00000000


	//----- nvinfo : EIATTR_REGCOUNT
	.align		4
.L_39:
        /*00f0*/ 	.byte	0x04, 0x2f
        /*00f2*/ 	.short	(.L_41 - .L_40)
	.align		4
.L_40:
        /*00f4*/ 	.word	index@(reduce_sum_final)
        /*00f8*/ 	.word	0x00000014


	//----- nvinfo : EIATTR_FRAME_SIZE
	.align		4
.L_41:
        /*00fc*/ 	.byte	0x04, 0x11
        /*00fe*/ 	.short	(.L_43 - .L_42)
	.align		4
.L_42:
        /*0100*/ 	.word	index@(reduce_sum_final)
        /*0104*/ 	.word	0x00000000


	//----- nvinfo : EIATTR_REGCOUNT
	.align		4
.L_43:
        /*0108*/ 	.byte	0x04, 0x2f
        /*010a*/ 	.short	(.L_45 - .L_44)
	.align		4
.L_44:
        /*010c*/ 	.word	index@(reverse_conv_filter)
        /*0110*/ 	.word	0x00000020


	//----- nvinfo : EIATTR_FRAME_SIZE
	.align		4
.L_45:
        /*0114*/ 	.byte	0x04, 0x11
        /*0116*/ 	.short	(.L_47 - .L_46)
	.align		4
.L_46:
        /*0118*/ 	.word	index@(reverse_conv_filter)
        /*011c*/ 	.word	0x00000000


	//----- nvinfo : EIATTR_REGCOUNT
	.align		4
.L_47:
        /*0120*/ 	.byte	0x04, 0x2f
        /*0122*/ 	.short	(.L_49 - .L_48)
	.align		4
.L_48:
        /*0124*/ 	.word	index@(sgd_with_momentum)
        /*0128*/ 	.word	0x0000000e


	//----- nvinfo : EIATTR_FRAME_SIZE
	.align		4
.L_49:
        /*012c*/ 	.byte	0x04, 0x11
        /*012e*/ 	.short	(.L_51 - .L_50)
	.align		4
.L_50:
        /*0130*/ 	.word	index@(sgd_with_momentum)
        /*0134*/ 	.word	0x00000000


	//----- nvinfo : EIATTR_MIN_STACK_SIZE
	.align		4
.L_51:
        /*0138*/ 	.byte	0x04, 0x12
        /*013a*/ 	.short	(.L_53 - .L_52)
	.align		4
.L_52:
        /*013c*/ 	.word	index@(sgd_with_momentum)
        /*0140*/ 	.word	0x00000000


	//----- nvinfo : EIATTR_MIN_STACK_SIZE
	.align		4
.L_53:
        /*0144*/ 	.byte	0x04, 0x12
        /*0146*/ 	.short	(.L_55 - .L_54)
	.align		4
.L_54:
        /*0148*/ 	.word	index@(reverse_conv_filter)
        /*014c*/ 	.word	0x00000000


	//----- nvinfo : EIATTR_MIN_STACK_SIZE
	.align		4
.L_55:
        /*0150*/ 	.byte	0x04, 0x12
        /*0152*/ 	.short	(.L_57 - .L_56)
	.align		4
.L_56:
        /*0154*/ 	.word	index@(reduce_sum_final)
        /*0158*/ 	.word	0x00000000


	//----- nvinfo : EIATTR_MIN_STACK_SIZE
	.align		4
.L_57:
        /*015c*/ 	.byte	0x04, 0x12
        /*015e*/ 	.short	(.L_59 - .L_58)
	.align		4
.L_58:
        /*0160*/ 	.word	index@(reduce_sum_partial)
        /*0164*/ 	.word	0x00000000


	//----- nvinfo : EIATTR_MIN_STACK_SIZE
	.align		4
.L_59:
        /*0168*/ 	.byte	0x04, 0x12
        /*016a*/ 	.short	(.L_61 - .L_60)
	.align		4
.L_60:
        /*016c*/ 	.word	index@(cross_entropy_backward)
        /*0170*/ 	.word	0x00000000


	//----- nvinfo : EIATTR_MIN_STACK_SIZE
	.align		4
.L_61:
        /*0174*/ 	.byte	0x04, 0x12
        /*0176*/ 	.short	(.L_63 - .L_62)
	.align		4
.L_62:
        /*0178*/ 	.word	index@(cross_entropy_forward)
        /*017c*/ 	.word	0x00000000


	//----- nvinfo : EIATTR_MIN_STACK_SIZE
	.align		4
.L_63:
        /*0180*/ 	.byte	0x04, 0x12
        /*0182*/ 	.short	(.L_65 - .L_64)
	.align		4
.L_64:
        /*0184*/ 	.word	index@(add)
        /*0188*/ 	.word	0x00000000


	//----- nvinfo : EIATTR_MIN_STACK_SIZE
	.align		4
.L_65:
        /*018c*/ 	.byte	0x04, 0x12
        /*018e*/ 	.short	(.L_67 - .L_66)
	.align		4
.L_66:
        /*0190*/ 	.word	index@(broadcast_backward)
        /*0194*/ 	.word	0x00000000


	//----- nvinfo : EIATTR_MIN_STACK_SIZE
	.align		4
.L_67:
        /*0198*/ 	.byte	0x04, 0x12
        /*019a*/ 	.short	(.L_69 - .L_68)
	.align		4
.L_68:
        /*019c*/ 	.word	index@(broadcast)
        /*01a0*/ 	.word	0x00000000


	//----- nvinfo : EIATTR_MIN_STACK_SIZE
	.align		4
.L_69:
        /*01a4*/ 	.byte	0x04, 0x12
        /*01a6*/ 	.short	(.L_71 - .L_70)
	.align		4
.L_70:
        /*01a8*/ 	.word	index@(u8_to_one_hot_f32)
        /*01ac*/ 	.word	0x00000000


	//----- nvinfo : EIATTR_MIN_STACK_SIZE
	.align		4
.L_71:
        /*01b0*/ 	.byte	0x04, 0x12
        /*01b2*/ 	.short	(.L_73 - .L_72)
	.align		4
.L_72:
        /*01b4*/ 	.word	index@(u8_to_f32)
        /*01b8*/ 	.word	0x00000000


	//----- nvinfo : EIATTR_MIN_STACK_SIZE
	.align		4
.L_73:
        /*01bc*/ 	.byte	0x04, 0x12
        /*01be*/ 	.short	(.L_75 - .L_74)
	.align		4
.L_74:
        /*01c0*/ 	.word	index@(fill_u32)
        /*01c4*/ 	.word	0x00000000


	//----- nvinfo : EIATTR_MIN_STACK_SIZE
	.align		4
.L_75:
        /*01c8*/ 	.byte	0x04, 0x12
        /*01ca*/ 	.short	(.L_77 - .L_76)
	.align		4
.L_76:
        /*01cc*/ 	.word	index@(fill_u8)
        /*01d0*/ 	.word	0x00000000
.L_77:


//--------------------- .nv.compat                --------------------------
	.section	.nv.compat,"",@"SHT_CUDA_COMPAT_INFO"
	.align	4
        /*0000*/ 	.byte	0x02, 0x09, 0x00, 0x00, 0x02, 0x02, 0x01, 0x00, 0x02, 0x05, 0x05, 0x00, 0x03, 0x07, 0x01, 0x01
        /*0010*/ 	.byte	0x02, 0x03, 0x00, 0x00, 0x02, 0x06, 0x01, 0x00, 0x04, 0x0b, 0x08, 0x00, 0x01, 0x00, 0x00, 0x00
        /*0020*/ 	.byte	0x00, 0x00, 0x00, 0x00


//--------------------- .nv.info.sgd_with_momentum --------------------------
	.section	.nv.info.sgd_with_momentum,"",@"SHT_CUDA_INFO"
	.sectionflags	@""
	.align	4


	//----- nvinfo : EIATTR_CUDA_API_VERSION
	.align		4
        /*0000*/ 	.byte	0x04, 0x37
        /*0002*/ 	.short	(.L_79 - .L_78)
.L_78:
        /*0004*/ 	.word	0x00000082


	//----- nvinfo : EIATTR_KPARAM_INFO
	.align		4
.L_79:
        /*0008*/ 	.byte	0x04, 0x17
        /*000a*/ 	.short	(.L_81 - .L_80)
.L_80:
        /*000c*/ 	.word	0x00000000
        /*0010*/ 	.short	0x0005
        /*0012*/ 	.short	0x0020
        /*0014*/ 	.byte	0x00, 0xf0, 0x11, 0x00


	//----- nvinfo : EIATTR_KPARAM_INFO
	.align		4
.L_81:
        /*0018*/ 	.byte	0x04, 0x17
        /*001a*/ 	.short	(.L_83 - .L_82)
.L_82:
        /*001c*/ 	.word	0x00000000
        /*0020*/ 	.short	0x0004
        /*0022*/ 	.short	0x0018
        /*0024*/ 	.byte	0x00, 0xf0, 0x21, 0x00


	//----- nvinfo : EIATTR_KPARAM_INFO
	.align		4
.L_83:
        /*0028*/ 	.byte	0x04, 0x17
        /*002a*/ 	.short	(.L_85 - .L_84)
.L_84:
        /*002c*/ 	.word	0x00000000
        /*0030*/ 	.short	0x0003
        /*0032*/ 	.short	0x0014
        /*0034*/ 	.byte	0x00, 0xf0, 0x11, 0x00


	//----- nvinfo : EIATTR_KPARAM_INFO
	.align		4
.L_85:
        /*0038*/ 	.byte	0x04, 0x17
        /*003a*/ 	.short	(.L_87 - .L_86)
.L_86:
        /*003c*/ 	.word	0x00000000
        /*0040*/ 	.short	0x0002
        /*0042*/ 	.short	0x0010
        /*0044*/ 	.byte	0x00, 0xf0, 0x11, 0x00


	//----- nvinfo : EIATTR_KPARAM_INFO
	.align		4
.L_87:
        /*0048*/ 	.byte	0x04, 0x17
        /*004a*/ 	.short	(.L_89 - .L_88)
.L_88:
        /*004c*/ 	.word	0x00000000
        /*0050*/ 	.short	0x0001
        /*0052*/ 	.short	0x0008
        /*0054*/ 	.byte	0x00, 0xf0, 0x21, 0x00


	//----- nvinfo : EIATTR_KPARAM_INFO
	.align		4
.L_89:
        /*0058*/ 	.byte	0x04, 0x17
        /*005a*/ 	.short	(.L_91 - .L_90)
.L_90:
        /*005c*/ 	.word	0x00000000
        /*0060*/ 	.short	0x0000
        /*0062*/ 	.short	0x0000
        /*0064*/ 	.byte	0x00, 0xf0, 0x21, 0x00


	//----- nvinfo : EIATTR_SPARSE_MMA_MASK
	.align		4
.L_91:
        /*0068*/ 	.byte	0x03, 0x50
        /*006a*/ 	.short	0x0000


	//----- nvinfo : EIATTR_MAXREG_COUNT
	.align		4
        /*006c*/ 	.byte	0x03, 0x1b
        /*006e*/ 	.short	0x00ff


	//----- nvinfo : EIATTR_MERCURY_ISA_VERSION
	.align		4
        /*0070*/ 	.byte	0x03, 0x5f
        /*0072*/ 	.short	0x0101


	//----- nvinfo : EIATTR_VRC_CTA_INIT_COUNT
	.align		4
        /*0074*/ 	.byte	0x02, 0x4a
	.zero		1
	.zero		1


	//----- nvinfo : EIATTR_EXIT_INSTR_OFFSETS
	.align		4
        /*0078*/ 	.byte	0x04, 0x1c
        /*007a*/ 	.short	(.L_93 - .L_92)


	//   ....[0]....
.L_92:
        /*007c*/ 	.word	0x00000070


	//   ....[1]....
        /*0080*/ 	.word	0x00000170


	//----- nvinfo : EIATTR_CBANK_PARAM_SIZE
	.align		4
.L_93:
        /*0084*/ 	.byte	0x03, 0x19
        /*0086*/ 	.short	0x0024


	//----- nvinfo : EIATTR_PARAM_CBANK
	.align		4
        /*0088*/ 	.byte	0x04, 0x0a
        /*008a*/ 	.short	(.L_95 - .L_94)
	.align		4
.L_94:
        /*008c*/ 	.word	index@(.nv.constant0.sgd_with_momentum)
        /*0090*/ 	.short	0x0380
        /*0092*/ 	.short	0x0024


	//----- nvinfo : EIATTR_SW_WAR
	.align		4
.L_95:
        /*0094*/ 	.byte	0x04, 0x36
        /*0096*/ 	.short	(.L_97 - .L_96)
.L_96:
        /*0098*/ 	.word	0x00000008
.L_97:


//--------------------- .nv.info.reverse_conv_filter --------------------------
	.section	.nv.info.reverse_conv_filter,"",@"SHT_CUDA_INFO"
	.sectionflags	@""
	.align	4


	//----- nvinfo : EIATTR_CUDA_API_VERSION
	.align		4
        /*0000*/ 	.byte	0x04, 0x37
        /*0002*/ 	.short	(.L_99 - .L_98)
.L_98:
        /*0004*/ 	.word	0x00000082


	//----- nvinfo : EIATTR_KPARAM_INFO
	.align		4
.L_99:
        /*0008*/ 	.byte	0x04, 0x17
        /*000a*/ 	.short	(.L_101 - .L_100)
.L_100:
        /*000c*/ 	.word	0x00000000
        /*0010*/ 	.short	0x0004
        /*0012*/ 	.short	0x001c
        /*0014*/ 	.byte	0x00, 0xf0, 0x11, 0x00


	//----- nvinfo : EIATTR_KPARAM_INFO
	.align		4
.L_101:
        /*0018*/ 	.byte	0x04, 0x17
        /*001a*/ 	.short	(.L_103 - .L_102)
.L_102:
        /*001c*/ 	.word	0x00000000
        /*0020*/ 	.short	0x0003
        /*0022*/ 	.short	0x0018
        /*0024*/ 	.byte	0x00, 0xf0, 0x11, 0x00


	//----- nvinfo : EIATTR_KPARAM_INFO
	.align		4
.L_103:
        /*0028*/ 	.byte	0x04, 0x17
        /*002a*/ 	.short	(.L_105 - .L_104)
.L_104:
        /*002c*/ 	.word	0x00000000
        /*0030*/ 	.short	0x0002
        /*0032*/ 	.short	0x0010
        /*0034*/ 	.byte	0x00, 0xf0, 0x21, 0x00


	//----- nvinfo : EIATTR_KPARAM_INFO
	.align		4
.L_105:
        /*0038*/ 	.byte	0x04, 0x17
        /*003a*/ 	.short	(.L_107 - .L_106)
.L_106:
        /*003c*/ 	.word	0x00000000
        /*0040*/ 	.short	0x0001
        /*0042*/ 	.short	0x0008
        /*0044*/ 	.byte	0x00, 0xf0, 0x11, 0x00


	//----- nvinfo : EIATTR_KPARAM_INFO
	.align		4
.L_107:
        /*0048*/ 	.byte	0x04, 0x17
        /*004a*/ 	.short	(.L_109 - .L_108)
.L_108:
        /*004c*/ 	.word	0x00000000
        /*0050*/ 	.short	0x0000
        /*0052*/ 	.short	0x0000
        /*0054*/ 	.byte	0x00, 0xf0, 0x21, 0x00


	//----- nvinfo : EIATTR_SPARSE_MMA_MASK
	.align		4
.L_109:
        /*0058*/ 	.byte	0x03, 0x50
        /*005a*/ 	.short	0x0000


	//----- nvinfo : EIATTR_MAXREG_COUNT
	.align		4
        /*005c*/ 	.byte	0x03, 0x1b
        /*005e*/ 	.short	0x00ff


	//----- nvinfo : EIATTR_MERCURY_ISA_VERSION
	.align		4
        /*0060*/ 	.byte	0x03, 0x5f
        /*0062*/ 	.short	0x0101


	//----- nvinfo : EIATTR_VRC_CTA_INIT_COUNT
	.align		4
        /*0064*/ 	.byte	0x02, 0x4a
	.zero		1
	.zero		1


	//----- nvinfo : EIATTR_EXIT_INSTR_OFFSETS
	.align		4
        /*0068*/ 	.byte	0x04, 0x1c
        /*006a*/ 	.short	(.L_111 - .L_110)


	//   ....[0]....
.L_110:
        /*006c*/ 	.word	0x00000070


	//   ....[1]....
        /*0070*/ 	.word	0x00000140


	//   ....[2]....
        /*0074*/ 	.word	0x00000330


	//   ....[3]....
        /*0078*/ 	.word	0x00001420


	//   ....[4]....
        /*007c*/ 	.word	0x00001660


	//   ....[5]....
        /*0080*/ 	.word	0x00001680


	//   ....[6]....
        /*0084*/ 	.word	0x00001810


	//   ....[7]....
        /*0088*/ 	.word	0x00002580


	//   ....[8]....
        /*008c*/ 	.word	0x00002740


	//----- nvinfo : EIATTR_CBANK_PARAM_SIZE
	.align		4
.L_111:
        /*0090*/ 	.byte	0x03, 0x19
        /*0092*/ 	.short	0x0020


	//----- nvinfo : EIATTR_PARAM_CBANK
	.align		4
        /*0094*/ 	.byte	0x04, 0x0a
        /*0096*/ 	.short	(.L_113 - .L_112)
	.align		4
.L_112:
        /*0098*/ 	.word	index@(.nv.constant0.reverse_conv_filter)
        /*009c*/ 	.short	0x0380
        /*009e*/ 	.short	0x0020


	//----- nvinfo : EIATTR_SW_WAR
	.align		4
.L_113:
        /*00a0*/ 	.byte	0x04, 0x36
        /*00a2*/ 	.short	(.L_115 - .L_114)
.L_114:
        /*00a4*/ 	.word	0x00000008
.L_115:


//--------------------- .nv.info.reduce_sum_final --------------------------
	.section	.nv.info.reduce_sum_final,"",@"SHT_CUDA_INFO"
	.sectionflags	@""
	.align	4


	//----- nvinfo : EIATTR_CUDA_API_VERSION
	.align		4
        /*0000*/ 	.byte	0x04, 0x37
        /*0002*/ 	.short	(.L_117 - .L_116)
.L_116:
        /*0004*/ 	.word	0x00000082


	//----- nvinfo : EIATTR_KPARAM_INFO
	.align		4
.L_117:
        /*0008*/ 	.byte	0x04, 0x17
        /*000a*/ 	.short	(.L_119 - .L_118)
.L_118:
        /*000c*/ 	.word	0x00000000
        /*0010*/ 	.short	0x0002
        /*0012*/ 	.short	0x0010
        /*0014*/ 	.byte	0x00, 0xf0, 0x11, 0x00


	//----- nvinfo : EIATTR_KPARAM_INFO
	.align		4
.L_119:
        /*0018*/ 	.byte	0x04, 0x17
        /*001a*/ 	.short	(.L_121 - .L_120)
.L_120:
        /*001c*/ 	.word	0x00000000
        /*0020*/ 	.short	0x0001
        /*0022*/ 	.short	0x0008
        /*0024*/ 	.byte	0x00, 0xf0, 0x21, 0x00


	//----- nvinfo : EIATTR_KPARAM_INFO
	.align		4
.L_121:
        /*0028*/ 	.byte	0x04, 0x17
        /*002a*/ 	.short	(.L_123 - .L_122)
.L_122:
        /*002c*/ 	.word	0x00000000
        /*0030*/ 	.short	0x0000
        /*0032*/ 	.short	0x0000
        /*0034*/ 	.byte	0x00, 0xf0, 0x21, 0x00


	//----- nvinfo : EIATTR_SPARSE_MMA_MASK
	.align		4
.L_123:
        /*0038*/ 	.byte	0x03, 0x50
        /*003a*/ 	.short	0x0000


	//----- nvinfo : EIATTR_MAXREG_COUNT
	.align		4
        /*003c*/ 	.byte	0x03, 0x1b
        /*003e*/ 	.short	0x00ff


	//----- nvinfo : EIATTR_MERCURY_ISA_VERSION
	.align		4
        /*0040*/ 	.byte	0x03, 0x5f
        /*0042*/ 	.short	0x0101


	//----- nvinfo : EIATTR_VRC_CTA_INIT_COUNT
	.align		4
        /*0044*/ 	.byte	0x02, 0x4a
	.zero		1
	.zero		1


	//----- nvinfo : EIATTR_EXIT_INSTR_OFFSETS
	.align		4
        /*0048*/ 	.byte	0x04, 0x1c
        /*004a*/ 	.short	(.L_125 - .L_124)


	//   ....[0]....
.L_124:
        /*004c*/ 	.word	0x00000060


	//   ....[1]....
        /*0050*/ 	.word	0x00000200


	//   ....[2]....
        /*0054*/ 	.word	0x00000960


	//   ....[3]....
        /*0058*/ 	.word	0x00000a30


	//----- nvinfo : EIATTR_CBANK_PARAM_SIZE
	.align		4
.L_125:
        /*005c*/ 	.byte	0x03, 0x19
        /*005e*/ 	.short	0x0014


	//----- nvinfo : EIATTR_PARAM_CBANK
	.align		4
        /*0060*/ 	.byte	0x04, 0x0a
        /*0062*/ 	.short	(.L_127 - .L_126)
	.align		4
.L_126:
        /*0064*/ 	.word	index@(.nv.constant0.reduce_sum_final)
        /*0068*/ 	.short	0x0380
        /*006a*/ 	.short	0x0014


	//----- nvinfo : EIATTR_SW_WAR
	.align		4
.L_127:
        /*006c*/ 	.byte	0x04, 0x36
        /*006e*/ 	.short	(.L_129 - .L_128)
.L_128:
        /*0070*/ 	.word	0x00000008
.L_129:


//--------------------- .nv.info.reduce_sum_partial --------------------------
	.section	.nv.info.reduce_sum_partial,"",@"SHT_CUDA_INFO"
	.sectionflags	@""
	.align	4


	//----- nvinfo : EIATTR_CUDA_API_VERSION
	.align		4
        /*0000*/ 	.byte	0x04, 0x37
        /*0002*/ 	.short	(.L_131 - .L_130)
.L_130:
        /*0004*/ 	.word	0x00000082


	//----- nvinfo : EIATTR_KPARAM_INFO
	.align		4
.L_131:
        /*0008*/ 	.byte	0x04, 0x17
        /*000a*/ 	.short	(.L_133 - .L_132)
.L_132:
        /*000c*/ 	.word	0x00000000
        /*0010*/ 	.short	0x0002
        /*0012*/ 	.short	0x0010
        /*0014*/ 	.byte	0x00, 0xf0, 0x11, 0x00


	//----- nvinfo : EIATTR_KPARAM_INFO
	.align		4
.L_133:
        /*0018*/ 	.byte	0x04, 0x17
        /*001a*/ 	.short	(.L_135 - .L_134)
.L_134:
        /*001c*/ 	.word	0x00000000
        /*0020*/ 	.short	0x0001
        /*0022*/ 	.short	0x0008
        /*0024*/ 	.byte	0x00, 0xf0, 0x21, 0x00


	//----- nvinfo : EIATTR_KPARAM_INFO
	.align		4
.L_135:
        /*0028*/ 	.byte	0x04, 0x17
        /*002a*/ 	.short	(.L_137 - .L_136)
.L_136:
        /*002c*/ 	.word	0x00000000
        /*0030*/ 	.short	0x0000
        /*0032*/ 	.short	0x0000
        /*0034*/ 	.byte	0x00, 0xf0, 0x21, 0x00


	//----- nvinfo : EIATTR_SPARSE_MMA_MASK
	.align		4
.L_137:
        /*0038*/ 	.byte	0x03, 0x50
        /*003a*/ 	.short	0x0000


	//----- nvinfo : EIATTR_MAXREG_COUNT
	.align		4
        /*003c*/ 	.byte	0x03, 0x1b
        /*003e*/ 	.short	0x00ff


	//----- nvinfo : EIATTR_NUM_BARRIERS
	.align		4
        /*0040*/ 	.byte	0x02, 0x4c
        /*0042*/ 	.byte	0x01
	.zero		1


	//----- nvinfo : EIATTR_MERCURY_ISA_VERSION
	.align		4
        /*0044*/ 	.byte	0x03, 0x5f
        /*0046*/ 	.short	0x0101


	//----- nvinfo : EIATTR_VRC_CTA_INIT_COUNT
	.align		4
        /*0048*/ 	.byte	0x02, 0x4a
	.zero		1
	.zero		1


	//----- nvinfo : EIATTR_EXIT_INSTR_OFFSETS
	.align		4
        /*004c*/ 	.byte	0x04, 0x1c
        /*004e*/ 	.short	(.L_139 - .L_138)


	//   ....[0]....
.L_138:
        /*0050*/ 	.word	0x000002f0


	//   ....[1]....
        /*0054*/ 	.word	0x00000370


	//----- nvinfo : EIATTR_CBANK_PARAM_SIZE
	.align		4
.L_139:
        /*0058*/ 	.byte	0x03, 0x19
        /*005a*/ 	.short	0x0014


	//----- nvinfo : EIATTR_PARAM_CBANK
	.align		4
        /*005c*/ 	.byte	0x04, 0x0a
        /*005e*/ 	.short	(.L_141 - .L_140)
	.align		4
.L_140:
        /*0060*/ 	.word	index@(.nv.constant0.reduce_sum_partial)
        /*0064*/ 	.short	0x0380
        /*0066*/ 	.short	0x0014


	//----- nvinfo : EIATTR_SW_WAR
	.align		4
.L_141:
        /*0068*/ 	.byte	0x04, 0x36
        /*006a*/ 	.short	(.L_143 - .L_142)
.L_142:
        /*006c*/ 	.word	0x00000008
.L_143:


//--------------------- .nv.info.cross_entropy_backward --------------------------
	.section	.nv.info.cross_entropy_backward,"",@"SHT_CUDA_INFO"
	.sectionflags	@""
	.align	4


	//----- nvinfo : EIATTR_CUDA_API_VERSION
	.align		4
        /*0000*/ 	.byte	0x04, 0x37
        /*0002*/ 	.short	(.L_145 - .L_144)
.L_144:
        /*0004*/ 	.word	0x00000082


	//----- nvinfo : EIATTR_KPARAM_INFO
	.align		4
.L_145:
        /*0008*/ 	.byte	0x04, 0x17
        /*000a*/ 	.short	(.L_147 - .L_146)
.L_146:
        /*000c*/ 	.word	0x00000000
        /*0010*/ 	.short	0x0004
        /*0012*/ 	.short	0x0020
        /*0014*/ 	.byte	0x00, 0xf0, 0x11, 0x00


	//----- nvinfo : EIATTR_KPARAM_INFO
	.align		4
.L_147:
        /*0018*/ 	.byte	0x04, 0x17
        /*001a*/ 	.short	(.L_149 - .L_148)
.L_148:
        /*001c*/ 	.word	0x00000000
        /*0020*/ 	.short	0x0003
        /*0022*/ 	.short	0x0018
        /*0024*/ 	.byte	0x00, 0xf0, 0x21, 0x00


	//----- nvinfo : EIATTR_KPARAM_INFO
	.align		4
.L_149:
        /*0028*/ 	.byte	0x04, 0x17
        /*002a*/ 	.short	(.L_151 - .L_150)
.L_150:
        /*002c*/ 	.word	0x00000000
        /*0030*/ 	.short	0x0002
        /*0032*/ 	.short	0x0010
        /*0034*/ 	.byte	0x00, 0xf0, 0x21, 0x00


	//----- nvinfo : EIATTR_KPARAM_INFO
	.align		4
.L_151:
        /*0038*/ 	.byte	0x04, 0x17
        /*003a*/ 	.short	(.L_153 - .L_152)
.L_152:
        /*003c*/ 	.word	0x00000000
        /*0040*/ 	.short	0x0001
        /*0042*/ 	.short	0x0008
        /*0044*/ 	.byte	0x00, 0xf0, 0x21, 0x00


	//----- nvinfo : EIATTR_KPARAM_INFO
	.align		4
.L_153:
        /*0048*/ 	.byte	0x04, 0x17
        /*004a*/ 	.short	(.L_155 - .L_154)
.L_154:
        /*004c*/ 	.word	0x00000000
        /*0050*/ 	.short	0x0000
        /*0052*/ 	.short	0x0000
        /*0054*/ 	.byte	0x00, 0xf0, 0x21, 0x00


	//----- nvinfo : EIATTR_SPARSE_MMA_MASK
	.align		4
.L_155:
        /*0058*/ 	.byte	0x03, 0x50
        /*005a*/ 	.short	0x0000


	//----- nvinfo : EIATTR_MAXREG_COUNT
	.align		4
        /*005c*/ 	.byte	0x03, 0x1b
        /*005e*/ 	.short	0x00ff


	//----- nvinfo : EIATTR_MERCURY_ISA_VERSION
	.align		4
        /*0060*/ 	.byte	0x03, 0x5f
        /*0062*/ 	.short	0x0101


	//----- nvinfo : EIATTR_VRC_CTA_INIT_COUNT
	.align		4
        /*0064*/ 	.byte	0x02, 0x4a
	.zero		1
	.zero		1


	//----- nvinfo : EIATTR_EXIT_INSTR_OFFSETS
	.align		4
        /*0068*/ 	.byte	0x04, 0x1c
        /*006a*/ 	.short	(.L_157 - .L_156)


	//   ....[0]....
.L_156:
        /*006c*/ 	.word	0x00000070


	//   ....[1]....
        /*0070*/ 	.word	0x00000160


	//----- nvinfo : EIATTR_CBANK_PARAM_SIZE
	.align		4
.L_157:
        /*0074*/ 	.byte	0x03, 0x19
        /*0076*/ 	.short	0x0024


	//----- nvinfo : EIATTR_PARAM_CBANK
	.align		4
        /*0078*/ 	.byte	0x04, 0x0a
        /*007a*/ 	.short	(.L_159 - .L_158)
	.align		4
.L_158:
        /*007c*/ 	.word	index@(.nv.constant0.cross_entropy_backward)
        /*0080*/ 	.short	0x0380
        /*0082*/ 	.short	0x0024


	//----- nvinfo : EIATTR_SW_WAR
	.align		4
.L_159:
        /*0084*/ 	.byte	0x04, 0x36
        /*0086*/ 	.short	(.L_161 - .L_160)
.L_160:
        /*0088*/ 	.word	0x00000008
.L_161:


//--------------------- .nv.info.cross_entropy_forward --------------------------
	.section	.nv.info.cross_entropy_forward,"",@"SHT_CUDA_INFO"
	.sectionflags	@""
	.align	4


	//----- nvinfo : EIATTR_CUDA_API_VERSION
	.align		4
        /*0000*/ 	.byte	0x04, 0x37
        /*0002*/ 	.short	(.L_163 - .L_162)
.L_162:
        /*0004*/ 	.word	0x00000082


	//----- nvinfo : EIATTR_KPARAM_INFO
	.align		4
.L_163:
        /*0008*/ 	.byte	0x04, 0x17
        /*000a*/ 	.short	(.L_165 - .L_164)
.L_164:
        /*000c*/ 	.word	0x00000000
        /*0010*/ 	.short	0x0004
        /*0012*/ 	.short	0x0018
        /*0014*/ 	.byte	0x00, 0xf0, 0x21, 0x00


	//----- nvinfo : EIATTR_KPARAM_INFO
	.align		4
.L_165:
        /*0018*/ 	.byte	0x04, 0x17
        /*001a*/ 	.short	(.L_167 - .L_166)
.L_166:
        /*001c*/ 	.word	0x00000000
        /*0020*/ 	.short	0x0003
        /*0022*/ 	.short	0x0010
        /*0024*/ 	.byte	0x00, 0xf0, 0x21, 0x00


	//----- nvinfo : EIATTR_KPARAM_INFO
	.align		4
.L_167:
        /*0028*/ 	.byte	0x04, 0x17
        /*002a*/ 	.short	(.L_169 - .L_168)
.L_168:
        /*002c*/ 	.word	0x00000000
        /*0030*/ 	.short	0x0002
        /*0032*/ 	.short	0x0008
        /*0034*/ 	.byte	0x00, 0xf0, 0x21, 0x00


	//----- nvinfo : EIATTR_KPARAM_INFO
	.align		4
.L_169:
        /*0038*/ 	.byte	0x04, 0x17
        /*003a*/ 	.short	(.L_171 - .L_170)
.L_170:
        /*003c*/ 	.word	0x00000000
        /*0040*/ 	.short	0x0001
        /*0042*/ 	.short	0x0004
        /*0044*/ 	.byte	0x00, 0xf0, 0x11, 0x00


	//----- nvinfo : EIATTR_KPARAM_INFO
	.align		4
.L_171:
        /*0048*/ 	.byte	0x04, 0x17
        /*004a*/ 	.short	(.L_173 - .L_172)
.L_172:
        /*004c*/ 	.word	0x00000000
        /*0050*/ 	.short	0x0000
        /*0052*/ 	.short	0x0000
        /*0054*/ 	.byte	0x00, 0xf0, 0x11, 0x00


	//----- nvinfo : EIATTR_SPARSE_MMA_MASK
	.align		4
.L_173:
        /*0058*/ 	.byte	0x03, 0x50
        /*005a*/ 	.short	0x0000


	//----- nvinfo : EIATTR_MAXREG_COUNT
	.align		4
        /*005c*/ 	.byte	0x03, 0x1b
        /*005e*/ 	.short	0x00ff


	//----- nvinfo : EIATTR_MERCURY_ISA_VERSION
	.align		4
        /*0060*/ 	.byte	0x03, 0x5f
        /*0062*/ 	.short	0x0101


	//----- nvinfo : EIATTR_VRC_CTA_INIT_COUNT
	.align		4
        /*0064*/ 	.byte	0x02, 0x4a
	.zero		1
	.zero		1


	//----- nvinfo : EIATTR_EXIT_INSTR_OFFSETS
	.align		4
        /*0068*/ 	.byte	0x04, 0x1c
        /*006a*/ 	.short	(.L_175 - .L_174)


	//   ....[0]....
.L_174:
        /*006c*/ 	.word	0x00000070


	//   ....[1]....
        /*0070*/ 	.word	0x00002640


	//   ....[2]....
        /*0074*/ 	.word	0x000028d0


	//   ....[3]....
        /*0078*/ 	.word	0x000038a0


	//   ....[4]....
        /*007c*/ 	.word	0x00003ac0


	//----- nvinfo : EIATTR_CBANK_PARAM_SIZE
	.align		4
.L_175:
        /*0080*/ 	.byte	0x03, 0x19
        /*0082*/ 	.short	0x0020


	//----- nvinfo : EIATTR_PARAM_CBANK
	.align		4
        /*0084*/ 	.byte	0x04, 0x0a
        /*0086*/ 	.short	(.L_177 - .L_176)
	.align		4
.L_176:
        /*0088*/ 	.word	index@(.nv.constant0.cross_entropy_forward)
        /*008c*/ 	.short	0x0380
        /*008e*/ 	.short	0x0020


	//----- nvinfo : EIATTR_SW_WAR
	.align		4
.L_177:
        /*0090*/ 	.byte	0x04, 0x36
        /*0092*/ 	.short	(.L_179 - .L_178)
.L_178:
        /*0094*/ 	.word	0x00000008
.L_179:


//--------------------- .nv.info.add              --------------------------
	.section	.nv.info.add,"",@"SHT_CUDA_INFO"
	.sectionflags	@""
	.align	4


	//----- nvinfo : EIATTR_CUDA_API_VERSION
	.align		4
        /*0000*/ 	.byte	0x04, 0x37
        /*0002*/ 	.short	(.L_181 - .L_180)
.L_180:
        /*0004*/ 	.word	0x00000082


	//----- nvinfo : EIATTR_KPARAM_INFO
	.align		4
.L_181:
        /*0008*/ 	.byte	0x04, 0x17
        /*000a*/ 	.short	(.L_183 - .L_182)
.L_182:
        /*000c*/ 	.word	0x00000000
        /*0010*/ 	.short	0x0003
        /*0012*/ 	.short	0x0018
        /*0014*/ 	.byte	0x00, 0xf0, 0x11, 0x00


	//----- nvinfo : EIATTR_KPARAM_INFO
	.align		4
.L_183:
        /*0018*/ 	.byte	0x04, 0x17
        /*001a*/ 	.short	(.L_185 - .L_184)
.L_184:
        /*001c*/ 	.word	0x00000000
        /*0020*/ 	.short	0x0002
        /*0022*/ 	.short	0x0010
        /*0024*/ 	.byte	0x00, 0xf0, 0x21, 0x00


	//----- nvinfo : EIATTR_KPARAM_INFO
	.align		4
.L_185:
        /*0028*/ 	.byte	0x04, 0x17
        /*002a*/ 	.short	(.L_187 - .L_186)
.L_186:
        /*002c*/ 	.word	0x00000000
        /*0030*/ 	.short	0x0001
        /*0032*/ 	.short	0x0008
        /*0034*/ 	.byte	0x00, 0xf0, 0x21, 0x00


	//----- nvinfo : EIATTR_KPARAM_INFO
	.align		4
.L_187:
        /*0038*/ 	.byte	0x04, 0x17
        /*003a*/ 	.short	(.L_189 - .L_188)
.L_188:
        /*003c*/ 	.word	0x00000000
        /*0040*/ 	.short	0x0000
        /*0042*/ 	.short	0x0000
        /*0044*/ 	.byte	0x00, 0xf0, 0x21, 0x00


	//----- nvinfo : EIATTR_SPARSE_MMA_MASK
	.align		4
.L_189:
        /*0048*/ 	.byte	0x03, 0x50
        /*004a*/ 	.short	0x0000


	//----- nvinfo : EIATTR_MAXREG_COUNT
	.align		4
        /*004c*/ 	.byte	0x03, 0x1b
        /*004e*/ 	.short	0x00ff


	//----- nvinfo : EIATTR_MERCURY_ISA_VERSION
	.align		4
        /*0050*/ 	.byte	0x03, 0x5f
        /*0052*/ 	.short	0x0101


	//----- nvinfo : EIATTR_VRC_CTA_INIT_COUNT
	.align		4
        /*0054*/ 	.byte	0x02, 0x4a
	.zero		1
	.zero		1


	//----- nvinfo : EIATTR_EXIT_INSTR_OFFSETS
	.align		4
        /*0058*/ 	.byte	0x04, 0x1c
        /*005a*/ 	.short	(.L_191 - .L_190)


	//   ....[0]....
.L_190:
        /*005c*/ 	.word	0x00000070


	//   ....[1]....
        /*0060*/ 	.word	0x00000130


	//----- nvinfo : EIATTR_CBANK_PARAM_SIZE
	.align		4
.L_191:
        /*0064*/ 	.byte	0x03, 0x19
        /*0066*/ 	.short	0x001c


	//----- nvinfo : EIATTR_PARAM_CBANK
	.align		4
        /*0068*/ 	.byte	0x04, 0x0a
        /*006a*/ 	.short	(.L_193 - .L_192)
	.align		4
.L_192:
        /*006c*/ 	.word	index@(.nv.constant0.add)
        /*0070*/ 	.short	0x0380
        /*0072*/ 	.short	0x001c


	//----- nvinfo : EIATTR_SW_WAR
	.align		4
.L_193:
        /*0074*/ 	.byte	0x04, 0x36
        /*0076*/ 	.short	(.L_195 - .L_194)
.L_194:
        /*0078*/ 	.word	0x00000008
.L_195:


//--------------------- .nv.info.broadcast_backward --------------------------
	.section	.nv.info.broadcast_backward,"",@"SHT_CUDA_INFO"
	.sectionflags	@""
	.align	4


	//----- nvinfo : EIATTR_CUDA_API_VERSION
	.align		4
        /*0000*/ 	.byte	0x04, 0x37
        /*0002*/ 	.short	(.L_197 - .L_196)
.L_196:
        /*0004*/ 	.word	0x00000082


	//----- nvinfo : EIATTR_KPARAM_INFO
	.align		4
.L_197:
        /*0008*/ 	.byte	0x04, 0x17
        /*000a*/ 	.short	(.L_199 - .L_198)
.L_198:
        /*000c*/ 	.word	0x00000000
        /*0010*/ 	.short	0x0003
        /*0012*/ 	.short	0x0014
        /*0014*/ 	.byte	0x00, 0xf0, 0x11, 0x00


	//----- nvinfo : EIATTR_KPARAM_INFO
	.align		4
.L_199:
        /*0018*/ 	.byte	0x04, 0x17
        /*001a*/ 	.short	(.L_201 - .L_200)
.L_200:
        /*001c*/ 	.word	0x00000000
        /*0020*/ 	.short	0x0002
        /*0022*/ 	.short	0x0010
        /*0024*/ 	.byte	0x00, 0xf0, 0x11, 0x00


	//----- nvinfo : EIATTR_KPARAM_INFO
	.align		4
.L_201:
        /*0028*/ 	.byte	0x04, 0x17
        /*002a*/ 	.short	(.L_203 - .L_202)
.L_202:
        /*002c*/ 	.word	0x00000000
        /*0030*/ 	.short	0x0001
        /*0032*/ 	.short	0x0008
        /*0034*/ 	.byte	0x00, 0xf0, 0x21, 0x00


	//----- nvinfo : EIATTR_KPARAM_INFO
	.align		4
.L_203:
        /*0038*/ 	.byte	0x04, 0x17
        /*003a*/ 	.short	(.L_205 - .L_204)
.L_204:
        /*003c*/ 	.word	0x00000000
        /*0040*/ 	.short	0x0000
        /*0042*/ 	.short	0x0000
        /*0044*/ 	.byte	0x00, 0xf0, 0x21, 0x00


	//----- nvinfo : EIATTR_SPARSE_MMA_MASK
	.align		4
.L_205:
        /*0048*/ 	.byte	0x03, 0x50
        /*004a*/ 	.short	0x0000


	//----- nvinfo : EIATTR_MAXREG_COUNT
	.align		4
        /*004c*/ 	.byte	0x03, 0x1b
        /*004e*/ 	.short	0x00ff


	//----- nvinfo : EIATTR_MERCURY_ISA_VERSION
	.align		4
        /*0050*/ 	.byte	0x03, 0x5f
        /*0052*/ 	.short	0x0101


	//----- nvinfo : EIATTR_VRC_CTA_INIT_COUNT
	.align		4
        /*0054*/ 	.byte	0x02, 0x4a
	.zero		1
	.zero		1


	//----- nvinfo : EIATTR_EXIT_INSTR_OFFSETS
	.align		4
        /*0058*/ 	.byte	0x04, 0x1c
        /*005a*/ 	.short	(.L_207 - .L_206)


	//   ....[0]....
.L_206:
        /*005c*/ 	.word	0x00000070


	//   ....[1]....
        /*0060*/ 	.word	0x00000210


	//----- nvinfo : EIATTR_CBANK_PARAM_SIZE
	.align		4
.L_207:
        /*0064*/ 	.byte	0x03, 0x19
        /*0066*/ 	.short	0x0018


	//----- nvinfo : EIATTR_PARAM_CBANK
	.align		4
        /*0068*/ 	.byte	0x04, 0x0a
        /*006a*/ 	.short	(.L_209 - .L_208)
	.align		4
.L_208:
        /*006c*/ 	.word	index@(.nv.constant0.broadcast_backward)
        /*0070*/ 	.short	0x0380
        /*0072*/ 	.short	0x0018


	//----- nvinfo : EIATTR_SW_WAR
	.align		4
.L_209:
        /*0074*/ 	.byte	0x04, 0x36
        /*0076*/ 	.short	(.L_211 - .L_210)
.L_210:
        /*0078*/ 	.word	0x00000008
.L_211:


//--------------------- .nv.info.broadcast        --------------------------
	.section	.nv.info.broadcast,"",@"SHT_CUDA_INFO"
	.sectionflags	@""
	.align	4


	//----- nvinfo : EIATTR_CUDA_API_VERSION
	.align		4
        /*0000*/ 	.byte	0x04, 0x37
        /*0002*/ 	.short	(.L_213 - .L_212)
.L_212:
        /*0004*/ 	.word	0x00000082


	//----- nvinfo : EIATTR_KPARAM_INFO
	.align		4
.L_213:
        /*0008*/ 	.byte	0x04, 0x17
        /*000a*/ 	.short	(.L_215 - .L_214)
.L_214:
        /*000c*/ 	.word	0x00000000
        /*0010*/ 	.short	0x0003
        /*0012*/ 	.short	0x0014
        /*0014*/ 	.byte	0x00, 0xf0, 0x11, 0x00


	//----- nvinfo : EIATTR_KPARAM_INFO
	.align		4
.L_215:
        /*0018*/ 	.byte	0x04, 0x17
        /*001a*/ 	.short	(.L_217 - .L_216)
.L_216:
        /*001c*/ 	.word	0x00000000
        /*0020*/ 	.short	0x0002
        /*0022*/ 	.short	0x0010
        /*0024*/ 	.byte	0x00, 0xf0, 0x11, 0x00


	//----- nvinfo : EIATTR_KPARAM_INFO
	.align		4
.L_217:
        /*0028*/ 	.byte	0x04, 0x17
        /*002a*/ 	.short	(.L_219 - .L_218)
.L_218:
        /*002c*/ 	.word	0x00000000
        /*0030*/ 	.short	0x0001
        /*0032*/ 	.short	0x0008
        /*0034*/ 	.byte	0x00, 0xf0, 0x21, 0x00


	//----- nvinfo : EIATTR_KPARAM_INFO
	.align		4
.L_219:
        /*0038*/ 	.byte	0x04, 0x17
        /*003a*/ 	.short	(.L_221 - .L_220)
.L_220:
        /*003c*/ 	.word	0x00000000
        /*0040*/ 	.short	0x0000
        /*0042*/ 	.short	0x0000
        /*0044*/ 	.byte	0x00, 0xf0, 0x21, 0x00


	//----- nvinfo : EIATTR_SPARSE_MMA_MASK
	.align		4
.L_221:
        /*0048*/ 	.byte	0x03, 0x50
        /*004a*/ 	.short	0x0000


	//----- nvinfo : EIATTR_MAXREG_COUNT
	.align		4
        /*004c*/ 	.byte	0x03, 0x1b
        /*004e*/ 	.short	0x00ff


	//----- nvinfo : EIATTR_MERCURY_ISA_VERSION
	.align		4
        /*0050*/ 	.byte	0x03, 0x5f
        /*0052*/ 	.short	0x0101


	//----- nvinfo : EIATTR_VRC_CTA_INIT_COUNT
	.align		4
        /*0054*/ 	.byte	0x02, 0x4a
	.zero		1
	.zero		1


	//----- nvinfo : EIATTR_EXIT_INSTR_OFFSETS
	.align		4
        /*0058*/ 	.byte	0x04, 0x1c
        /*005a*/ 	.short	(.L_223 - .L_222)


	//   ....[0]....
.L_222:
        /*005c*/ 	.word	0x00000070


	//   ....[1]....
        /*0060*/ 	.word	0x00000210


	//----- nvinfo : EIATTR_CBANK_PARAM_SIZE
	.align		4
.L_223:
        /*0064*/ 	.byte	0x03, 0x19
        /*0066*/ 	.short	0x0018


	//----- nvinfo : EIATTR_PARAM_CBANK
	.align		4
        /*0068*/ 	.byte	0x04, 0x0a
        /*006a*/ 	.short	(.L_225 - .L_224)
	.align		4
.L_224:
        /*006c*/ 	.word	index@(.nv.constant0.broadcast)
        /*0070*/ 	.short	0x0380
        /*0072*/ 	.short	0x0018


	//----- nvinfo : EIATTR_SW_WAR
	.align		4
.L_225:
        /*0074*/ 	.byte	0x04, 0x36
        /*0076*/ 	.short	(.L_227 - .L_226)
.L_226:
        /*0078*/ 	.word	0x00000008
.L_227:


//--------------------- .nv.info.u8_to_one_hot_f32 --------------------------
	.section	.nv.info.u8_to_one_hot_f32,"",@"SHT_CUDA_INFO"
	.sectionflags	@""
	.align	4


	//----- nvinfo : EIATTR_CUDA_API_VERSION
	.align		4
        /*0000*/ 	.byte	0x04, 0x37
        /*0002*/ 	.short	(.L_229 - .L_228)
.L_228:
        /*0004*/ 	.word	0x00000082


	//----- nvinfo : EIATTR_KPARAM_INFO
	.align		4
.L_229:
        /*0008*/ 	.byte	0x04, 0x17
        /*000a*/ 	.short	(.L_231 - .L_230)
.L_230:
        /*000c*/ 	.word	0x00000000
        /*0010*/ 	.short	0x0003
        /*0012*/ 	.short	0x0018
        /*0014*/ 	.byte	0x00, 0xf0, 0x11, 0x00


	//----- nvinfo : EIATTR_KPARAM_INFO
	.align		4
.L_231:
        /*0018*/ 	.byte	0x04, 0x17
        /*001a*/ 	.short	(.L_233 - .L_232)
.L_232:
        /*001c*/ 	.word	0x00000000
        /*0020*/ 	.short	0x0002
        /*0022*/ 	.short	0x0010
        /*0024*/ 	.byte	0x00, 0xf0, 0x21, 0x00


	//----- nvinfo : EIATTR_KPARAM_INFO
	.align		4
.L_233:
        /*0028*/ 	.byte	0x04, 0x17
        /*002a*/ 	.short	(.L_235 - .L_234)
.L_234:
        /*002c*/ 	.word	0x00000000
        /*0030*/ 	.short	0x0001
        /*0032*/ 	.short	0x0008
        /*0034*/ 	.byte	0x00, 0xf0, 0x11, 0x00


	//----- nvinfo : EIATTR_KPARAM_INFO
	.align		4
.L_235:
        /*0038*/ 	.byte	0x04, 0x17
        /*003a*/ 	.short	(.L_237 - .L_236)
.L_236:
        /*003c*/ 	.word	0x00000000
        /*0040*/ 	.short	0x0000
        /*0042*/ 	.short	0x0000
        /*0044*/ 	.byte	0x00, 0xf0, 0x21, 0x00


	//----- nvinfo : EIATTR_SPARSE_MMA_MASK
	.align		4
.L_237:
        /*0048*/ 	.byte	0x03, 0x50
        /*004a*/ 	.short	0x0000


	//----- nvinfo : EIATTR_MAXREG_COUNT
	.align		4
        /*004c*/ 	.byte	0x03, 0x1b
        /*004e*/ 	.short	0x00ff


	//----- nvinfo : EIATTR_MERCURY_ISA_VERSION
	.align		4
        /*0050*/ 	.byte	0x03, 0x5f
        /*0052*/ 	.short	0x0101


	//----- nvinfo : EIATTR_VRC_CTA_INIT_COUNT
	.align		4
        /*0054*/ 	.byte	0x02, 0x4a
	.zero		1
	.zero		1


	//----- nvinfo : EIATTR_EXIT_INSTR_OFFSETS
	.align		4
        /*0058*/ 	.byte	0x04, 0x1c
        /*005a*/ 	.short	(.L_239 - .L_238)


	//   ....[0]....
.L_238:
        /*005c*/ 	.word	0x00000070


	//   ....[1]....
        /*0060*/ 	.word	0x00000130


	//----- nvinfo : EIATTR_CBANK_PARAM_SIZE
	.align		4
.L_239:
        /*0064*/ 	.byte	0x03, 0x19
        /*0066*/ 	.short	0x001c


	//----- nvinfo : EIATTR_PARAM_CBANK
	.align		4
        /*0068*/ 	.byte	0x04, 0x0a
        /*006a*/ 	.short	(.L_241 - .L_240)
	.align		4
.L_240:
        /*006c*/ 	.word	index@(.nv.constant0.u8_to_one_hot_f32)
        /*0070*/ 	.short	0x0380
        /*0072*/ 	.short	0x001c


	//----- nvinfo : EIATTR_SW_WAR
	.align		4
.L_241:
        /*0074*/ 	.byte	0x04, 0x36
        /*0076*/ 	.short	(.L_243 - .L_242)
.L_242:
        /*0078*/ 	.word	0x00000008
.L_243:


//--------------------- .nv.info.u8_to_f32        --------------------------
	.section	.nv.info.u8_to_f32,"",@"SHT_CUDA_INFO"
	.sectionflags	@""
	.align	4


	//----- nvinfo : EIATTR_CUDA_API_VERSION
	.align		4
        /*0000*/ 	.byte	0x04, 0x37
        /*0002*/ 	.short	(.L_245 - .L_244)
.L_244:
        /*0004*/ 	.word	0x00000082


	//----- nvinfo : EIATTR_KPARAM_INFO
	.align		4
.L_245:
        /*0008*/ 	.byte	0x04, 0x17
        /*000a*/ 	.short	(.L_247 - .L_246)
.L_246:
        /*000c*/ 	.word	0x00000000
        /*0010*/ 	.short	0x0002
        /*0012*/ 	.short	0x0010
        /*0014*/ 	.byte	0x00, 0xf0, 0x11, 0x00


	//----- nvinfo : EIATTR_KPARAM_INFO
	.align		4
.L_247:
        /*0018*/ 	.byte	0x04, 0x17
        /*001a*/ 	.short	(.L_249 - .L_248)
.L_248:
        /*001c*/ 	.word	0x00000000
        /*0020*/ 	.short	0x0001
        /*0022*/ 	.short	0x0008
        /*0024*/ 	.byte	0x00, 0xf0, 0x21, 0x00


	//----- nvinfo : EIATTR_KPARAM_INFO
	.align		4
.L_249:
        /*0028*/ 	.byte	0x04, 0x17
        /*002a*/ 	.short	(.L_251 - .L_250)
.L_250:
        /*002c*/ 	.word	0x00000000
        /*0030*/ 	.short	0x0000
        /*0032*/ 	.short	0x0000
        /*0034*/ 	.byte	0x00, 0xf0, 0x21, 0x00


	//----- nvinfo : EIATTR_SPARSE_MMA_MASK
	.align		4
.L_251:
        /*0038*/ 	.byte	0x03, 0x50
        /*003a*/ 	.short	0x0000


	//----- nvinfo : EIATTR_MAXREG_COUNT
	.align		4
        /*003c*/ 	.byte	0x03, 0x1b
        /*003e*/ 	.short	0x00ff


	//----- nvinfo : EIATTR_MERCURY_ISA_VERSION
	.align		4
        /*0040*/ 	.byte	0x03, 0x5f
        /*0042*/ 	.short	0x0101


	//----- nvinfo : EIATTR_VRC_CTA_INIT_COUNT
	.align		4
        /*0044*/ 	.byte	0x02, 0x4a
	.zero		1
	.zero		1


	//----- nvinfo : EIATTR_EXIT_INSTR_OFFSETS
	.align		4
        /*0048*/ 	.byte	0x04, 0x1c
        /*004a*/ 	.short	(.L_253 - .L_252)


	//   ....[0]....
.L_252:
        /*004c*/ 	.word	0x00000070


	//   ....[1]....
        /*0050*/ 	.word	0x00000120


	//----- nvinfo : EIATTR_CBANK_PARAM_SIZE
	.align		4
.L_253:
        /*0054*/ 	.byte	0x03, 0x19
        /*0056*/ 	.short	0x0014


	//----- nvinfo : EIATTR_PARAM_CBANK
	.align		4
        /*0058*/ 	.byte	0x04, 0x0a
        /*005a*/ 	.short	(.L_255 - .L_254)
	.align		4
.L_254:
        /*005c*/ 	.word	index@(.nv.constant0.u8_to_f32)
        /*0060*/ 	.short	0x0380
        /*0062*/ 	.short	0x0014


	//----- nvinfo : EIATTR_SW_WAR
	.align		4
.L_255:
        /*0064*/ 	.byte	0x04, 0x36
        /*0066*/ 	.short	(.L_257 - .L_256)
.L_256:
        /*0068*/ 	.word	0x00000008
.L_257:


//--------------------- .nv.info.fill_u32         --------------------------
	.section	.nv.info.fill_u32,"",@"SHT_CUDA_INFO"
	.sectionflags	@""
	.align	4


	//----- nvinfo : EIATTR_CUDA_API_VERSION
	.align		4
        /*0000*/ 	.byte	0x04, 0x37
        /*0002*/ 	.short	(.L_259 - .L_258)
.L_258:
        /*0004*/ 	.word	0x00000082


	//----- nvinfo : EIATTR_KPARAM_INFO
	.align		4
.L_259:
        /*0008*/ 	.byte	0x04, 0x17
        /*000a*/ 	.short	(.L_261 - .L_260)
.L_260:
        /*000c*/ 	.word	0x00000000
        /*0010*/ 	.short	0x0002
        /*0012*/ 	.short	0x000c
        /*0014*/ 	.byte	0x00, 0xf0, 0x11, 0x00


	//----- nvinfo : EIATTR_KPARAM_INFO
	.align		4
.L_261:
        /*0018*/ 	.byte	0x04, 0x17
        /*001a*/ 	.short	(.L_263 - .L_262)
.L_262:
        /*001c*/ 	.word	0x00000000
        /*0020*/ 	.short	0x0001
        /*0022*/ 	.short	0x0008
        /*0024*/ 	.byte	0x00, 0xf0, 0x11, 0x00


	//----- nvinfo : EIATTR_KPARAM_INFO
	.align		4
.L_263:
        /*0028*/ 	.byte	0x04, 0x17
        /*002a*/ 	.short	(.L_265 - .L_264)
.L_264:
        /*002c*/ 	.word	0x00000000
        /*0030*/ 	.short	0x0000
        /*0032*/ 	.short	0x0000
        /*0034*/ 	.byte	0x00, 0xf0, 0x21, 0x00


	//----- nvinfo : EIATTR_SPARSE_MMA_MASK
	.align		4
.L_265:
        /*0038*/ 	.byte	0x03, 0x50
        /*003a*/ 	.short	0x0000


	//----- nvinfo : EIATTR_MAXREG_COUNT
	.align		4
        /*003c*/ 	.byte	0x03, 0x1b
        /*003e*/ 	.short	0x00ff


	//----- nvinfo : EIATTR_MERCURY_ISA_VERSION
	.align		4
        /*0040*/ 	.byte	0x03, 0x5f
        /*0042*/ 	.short	0x0101


	//----- nvinfo : EIATTR_VRC_CTA_INIT_COUNT
	.align		4
        /*0044*/ 	.byte	0x02, 0x4a
	.zero		1
	.zero		1


	//----- nvinfo : EIATTR_EXIT_INSTR_OFFSETS
	.align		4
        /*0048*/ 	.byte	0x04, 0x1c
        /*004a*/ 	.short	(.L_267 - .L_266)


	//   ....[0]....
.L_266:
        /*004c*/ 	.word	0x00000070


	//   ....[1]....
        /*0050*/ 	.word	0x000000d0


	//----- nvinfo : EIATTR_CBANK_PARAM_SIZE
	.align		4
.L_267:
        /*0054*/ 	.byte	0x03, 0x19
        /*0056*/ 	.short	0x0010


	//----- nvinfo : EIATTR_PARAM_CBANK
	.align		4
        /*0058*/ 	.byte	0x04, 0x0a
        /*005a*/ 	.short	(.L_269 - .L_268)
	.align		4
.L_268:
        /*005c*/ 	.word	index@(.nv.constant0.fill_u32)
        /*0060*/ 	.short	0x0380
        /*0062*/ 	.short	0x0010


	//----- nvinfo : EIATTR_SW_WAR
	.align		4
.L_269:
        /*0064*/ 	.byte	0x04, 0x36
        /*0066*/ 	.short	(.L_271 - .L_270)
.L_270:
        /*0068*/ 	.word	0x00000008
.L_271:


//--------------------- .nv.info.fill_u8          --------------------------
	.section	.nv.info.fill_u8,"",@"SHT_CUDA_INFO"
	.sectionflags	@""
	.align	4


	//----- nvinfo : EIATTR_CUDA_API_VERSION
	.align		4
        /*0000*/ 	.byte	0x04, 0x37
        /*0002*/ 	.short	(.L_273 - .L_272)
.L_272:
        /*0004*/ 	.word	0x00000082


	//----- nvinfo : EIATTR_KPARAM_INFO
	.align		4
.L_273:
        /*0008*/ 	.byte	0x04, 0x17
        /*000a*/ 	.short	(.L_275 - .L_274)
.L_274:
        /*000c*/ 	.word	0x00000000
        /*0010*/ 	.short	0x0002
        /*0012*/ 	.short	0x000c
        /*0014*/ 	.byte	0x00, 0xf0, 0x11, 0x00


	//----- nvinfo : EIATTR_KPARAM_INFO
	.align		4
.L_275:
        /*0018*/ 	.byte	0x04, 0x17
        /*001a*/ 	.short	(.L_277 - .L_276)
.L_276:
        /*001c*/ 	.word	0x00000000
        /*0020*/ 	.short	0x0001
        /*0022*/ 	.short	0x0008
        /*0024*/ 	.byte	0x00, 0xf0, 0x05, 0x00


	//----- nvinfo : EIATTR_KPARAM_INFO
	.align		4
.L_277:
        /*0028*/ 	.byte	0x04, 0x17
        /*002a*/ 	.short	(.L_279 - .L_278)
.L_278:
        /*002c*/ 	.word	0x00000000
        /*0030*/ 	.short	0x0000
        /*0032*/ 	.short	0x0000
        /*0034*/ 	.byte	0x00, 0xf0, 0x21, 0x00


	//----- nvinfo : EIATTR_SPARSE_MMA_MASK
	.align		4
.L_279:
        /*0038*/ 	.byte	0x03, 0x50
        /*003a*/ 	.short	0x0000


	//----- nvinfo : EIATTR_MAXREG_COUNT
	.align		4
        /*003c*/ 	.byte	0x03, 0x1b
        /*003e*/ 	.short	0x00ff


	//----- nvinfo : EIATTR_MERCURY_ISA_VERSION
	.align		4
        /*0040*/ 	.byte	0x03, 0x5f
        /*0042*/ 	.short	0x0101


	//----- nvinfo : EIATTR_VRC_CTA_INIT_COUNT
	.align		4
        /*0044*/ 	.byte	0x02, 0x4a
	.zero		1
	.zero		1


	//----- nvinfo : EIATTR_EXIT_INSTR_OFFSETS
	.align		4
        /*0048*/ 	.byte	0x04, 0x1c
        /*004a*/ 	.short	(.L_281 - .L_280)


	//   ....[0]....
.L_280:
        /*004c*/ 	.word	0x00000070


	//   ....[1]....
        /*0050*/ 	.word	0x000000e0


	//----- nvinfo : EIATTR_CBANK_PARAM_SIZE
	.align		4
.L_281:
        /*0054*/ 	.byte	0x03, 0x19
        /*0056*/ 	.short	0x0010


	//----- nvinfo : EIATTR_PARAM_CBANK
	.align		4
        /*0058*/ 	.byte	0x04, 0x0a
        /*005a*/ 	.short	(.L_283 - .L_282)
	.align		4
.L_282:
        /*005c*/ 	.word	index@(.nv.constant0.fill_u8)
        /*0060*/ 	.short	0x0380
        /*0062*/ 	.short	0x0010


	//----- nvinfo : EIATTR_SW_WAR
	.align		4
.L_283:
        /*0064*/ 	.byte	0x04, 0x36
        /*0066*/ 	.short	(.L_285 - .L_284)
.L_284:
        /*0068*/ 	.word	0x00000008
.L_285:


//--------------------- .nv.callgraph             --------------------------
	.section	.nv.callgraph,"",@"SHT_CUDA_CALLGRAPH"
	.align	4
	.sectionentsize	8
	.align		4
        /*0000*/ 	.word	0x00000000
	.align		4
        /*0004*/ 	.word	0xffffffff
	.align		4
        /*0008*/ 	.word	0x00000000
	.align		4
        /*000c*/ 	.word	0xfffffffe
	.align		4
        /*0010*/ 	.word	0x00000000
	.align		4
        /*0014*/ 	.word	0xfffffffd
	.align		4
        /*0018*/ 	.word	0x00000000
	.align		4
        /*001c*/ 	.word	0xfffffffc


//--------------------- .text.sgd_with_momentum   --------------------------
	.section	.text.sgd_with_momentum,"ax",@progbits
	.align	128
        .global         sgd_with_momentum
        .type           sgd_with_momentum,@function
        .size           sgd_with_momentum,(.L_x_58 - sgd_with_momentum)
        .other          sgd_with_momentum,@"STO_CUDA_ENTRY STV_DEFAULT"
sgd_with_momentum:
.text.sgd_with_momentum:
[----:B------:R-:W-:Y:S01]  /*0000*/  LDC R1, c[0x0][0x37c] ;  /* 0x0000df00ff017b82 */ /* 0x000fe20000000800 */
[----:B------:R-:W0:Y:S07]  /*0010*/  S2R R0, SR_TID.X ;  /* 0x0000000000007919 */ /* 0x000e2e0000002100 */
[----:B------:R-:W0:Y:S01]  /*0020*/  S2UR UR4, SR_CTAID.X ;  /* 0x00000000000479c3 */ /* 0x000e220000002500 */
[----:B------:R-:W1:Y:S07]  /*0030*/  LDCU UR5, c[0x0][0x3a0] ;  /* 0x00007400ff0577ac */ /* 0x000e6e0008000800 */
[----:B------:R-:W0:Y:S02]  /*0040*/  LDC R9, c[0x0][0x360] ;  /* 0x0000d800ff097b82 */ /* 0x000e240000000800 */
[----:B0-----:R-:W-:-:S05]  /*0050*/  IMAD R9, R9, UR4, R0 ;  /* 0x0000000409097c24 */ /* 0x001fca000f8e0200 */
[----:B-1----:R-:W-:-:S13]  /*0060*/  ISETP.GE.U32.AND P0, PT, R9, UR5, PT ;  /* 0x0000000509007c0c */ /* 0x002fda000bf06070 */
[----:B------:R-:W-:Y:S05]  /*0070*/  @P0 EXIT ;  /* 0x000000000000094d */ /* 0x000fea0003800000 */
[----:B------:R-:W0:Y:S01]  /*0080*/  LDC.64 R4, c[0x0][0x388] ;  /* 0x0000e200ff047b82 */ /* 0x000e220000000a00 */
[----:B------:R-:W1:Y:S01]  /*0090*/  LDCU.64 UR4, c[0x0][0x358] ;  /* 0x00006b00ff0477ac */ /* 0x000e620008000a00 */
[----:B------:R-:W2:Y:S06]  /*00a0*/  LDCU.64 UR6, c[0x0][0x390] ;  /* 0x00007200ff0677ac */ /* 0x000eac0008000a00 */
[----:B------:R-:W3:Y:S08]  /*00b0*/  LDC.64 R2, c[0x0][0x398] ;  /* 0x0000e600ff027b82 */ /* 0x000ef00000000a00 */
[----:B------:R-:W4:Y:S01]  /*00c0*/  LDC.64 R6, c[0x0][0x380] ;  /* 0x0000e000ff067b82 */ /* 0x000f220000000a00 */
[----:B0-----:R-:W-:-:S06]  /*00d0*/  IMAD.WIDE R4, R9, 0x4, R4 ;  /* 0x0000000409047825 */ /* 0x001fcc00078e0204 */
[----:B-1----:R-:W2:Y:S01]  /*00e0*/  LDG.E R5, desc[UR4][R4.64] ;  /* 0x0000000404057981 */ /* 0x002ea2000c1e1900 */
[----:B---3--:R-:W-:-:S05]  /*00f0*/  IMAD.WIDE R2, R9, 0x4, R2 ;  /* 0x0000000409027825 */ /* 0x008fca00078e0202 */
[----:B------:R-:W2:Y:S01]  /*0100*/  LDG.E R0, desc[UR4][R2.64] ;  /* 0x0000000402007981 */ /* 0x000ea2000c1e1900 */
[----:B----4-:R-:W-:-:S04]  /*0110*/  IMAD.WIDE R6, R9, 0x4, R6 ;  /* 0x0000000409067825 */ /* 0x010fc800078e0206 */
[----:B--2---:R-:W-:-:S05]  /*0120*/  FFMA R11, R0, UR7, R5 ;  /* 0x00000007000b7c23 */ /* 0x004fca0008000005 */
[----:B------:R-:W-:Y:S04]  /*0130*/  STG.E desc[UR4][R2.64], R11 ;  /* 0x0000000b02007986 */ /* 0x000fe8000c101904 */
[----:B------:R-:W2:Y:S02]  /*0140*/  LDG.E R0, desc[UR4][R6.64] ;  /* 0x0000000406007981 */ /* 0x000ea4000c1e1900 */
[----:B--2---:R-:W-:-:S05]  /*0150*/  FFMA R9, -R11, UR6, R0 ;  /* 0x000000060b097c23 */ /* 0x004fca0008000100 */
[----:B------:R-:W-:Y:S01]  /*0160*/  STG.E desc[UR4][R6.64], R9 ;  /* 0x0000000906007986 */ /* 0x000fe2000c101904 */
[----:B------:R-:W-:Y:S05]  /*0170*/  EXIT ;  /* 0x000000000000794d */ /* 0x000fea0003800000 */
.L_x_0:
[----:B------:R-:W-:-:S00]  /*0180*/  BRA `(.L_x_0) ;  /* 0xfffffffc00fc7947 */ /* 0x000fc0000383ffff */
[----:B------:R-:W-:-:S00]  /*0190*/  NOP ;  /* 0x0000000000007918 */ /* 0x000fc00000000000 */
        /* <DEDUP_REMOVED lines=14> */
.L_x_58:


//--------------------- .text.reverse_conv_filter --------------------------
	.section	.text.reverse_conv_filter,"ax",@progbits
	.align	128
        .global         reverse_conv_filter
        .type           reverse_conv_filter,@function
        .size           reverse_conv_filter,(.L_x_59 - reverse_conv_filter)
        .other          reverse_conv_filter,@"STO_CUDA_ENTRY STV_DEFAULT"
reverse_conv_filter:
.text.reverse_conv_filter:
[----:B------:R-:W-:Y:S01]  /*0000*/  LDC R1, c[0x0][0x37c] ;  /* 0x0000df00ff017b82 */ /* 0x000fe20000000800 */
[----:B------:R-:W0:Y:S01]  /*0010*/  S2R R0, SR_CTAID.X ;  /* 0x0000000000007919 */ /* 0x000e220000002500 */
[----:B------:R-:W0:Y:S01]  /*0020*/  LDCU UR4, c[0x0][0x360] ;  /* 0x00006c00ff0477ac */ /* 0x000e220008000800 */
[----:B------:R-:W0:Y:S01]  /*0030*/  S2R R3, SR_TID.X ;  /* 0x0000000000037919 */ /* 0x000e220000002100 */
[----:B------:R-:W1:Y:S01]  /*0040*/  LDCU UR5, c[0x0][0x39c] ;  /* 0x00007380ff0577ac */ /* 0x000e620008000800 */
[----:B0-----:R-:W-:-:S05]  /*0050*/  IMAD R0, R0, UR4, R3 ;  /* 0x0000000400007c24 */ /* 0x001fca000f8e0203 */
[----:B-1----:R-:W-:-:S13]  /*0060*/  ISETP.GE.U32.AND P0, PT, R0, UR5, PT ;  /* 0x0000000500007c0c */ /* 0x002fda000bf06070 */
[----:B------:R-:W-:Y:S05]  /*0070*/  @P0 EXIT ;  /* 0x000000000000094d */ /* 0x000fea0003800000 */
[----:B------:R-:W0:Y:S01]  /*0080*/  LDC R11, c[0x0][0x398] ;  /* 0x0000e600ff0b7b82 */ /* 0x000e220000000800 */
[----:B------:R-:W1:Y:S01]  /*0090*/  LDCU UR6, c[0x0][0x388] ;  /* 0x00007100ff0677ac */ /* 0x000e620008000800 */
[----:B------:R-:W2:Y:S06]  /*00a0*/  LDCU.64 UR4, c[0x0][0x358] ;  /* 0x00006b00ff0477ac */ /* 0x000eac0008000a00 */
[----:B------:R-:W3:Y:S08]  /*00b0*/  LDC.64 R2, c[0x0][0x390] ;  /* 0x0000e400ff027b82 */ /* 0x000ef00000000a00 */
[----:B------:R-:W4:Y:S01]  /*00c0*/  LDC.64 R4, c[0x0][0x380] ;  /* 0x0000e000ff047b82 */ /* 0x000f220000000a00 */
[----:B-1----:R-:W-:Y:S01]  /*00d0*/  FSETP.NEU.AND P0, PT, RZ, UR6, PT ;  /* 0x00000006ff007c0b */ /* 0x002fe2000bf0d000 */
[----:B0-----:R-:W-:-:S05]  /*00e0*/  IMAD R7, R0, R11, RZ ;  /* 0x0000000b00077224 */ /* 0x001fca00078e02ff */
[C---:B------:R-:W-:Y:S01]  /*00f0*/  IADD3 R9, PT, PT, R7.reuse, -0x1, R11 ;  /* 0xffffffff07097810 */ /* 0x040fe20007ffe00b */
[----:B---3--:R-:W-:-:S04]  /*0100*/  IMAD.WIDE.U32 R12, R7, 0x4, R2 ;  /* 0x00000004070c7825 */ /* 0x008fc800078e0002 */
[----:B----4-:R-:W-:Y:S02]  /*0110*/  IMAD.WIDE.U32 R14, R9, 0x4, R4 ;  /* 0x00000004090e7825 */ /* 0x010fe400078e0004 */
[----:B--2---:R-:W-:Y:S05]  /*0120*/  @!P0 BRA `(.L_x_1) ;  /* 0x0000001400508947 */ /* 0x004fea0003800000 */
[----:B------:R-:W-:-:S13]  /*0130*/  ISETP.NE.AND P0, PT, R11, RZ, PT ;  /* 0x000000ff0b00720c */ /* 0x000fda0003f05270 */
[----:B------:R-:W-:Y:S05]  /*0140*/  @!P0 EXIT ;  /* 0x000000000000894d */ /* 0x000fea0003800000 */
[----:B------:R-:W-:Y:S01]  /*0150*/  LOP3.LUT P0, R6, R11, 0x3, RZ, 0xc0, !PT ;  /* 0x000000030b067812 */ /* 0x000fe2000780c0ff */
[----:B------:R-:W-:-:S12]  /*0160*/  HFMA2 R0, -RZ, RZ, 0, 0 ;  /* 0x00000000ff007431 */ /* 0x000fd800000001ff */
[----:B------:R-:W-:Y:S05]  /*0170*/  @!P0 BRA `(.L_x_2) ;  /* 0x0000000000688947 */ /* 0x000fea0003800000 */
[----:B------:R-:W-:-:S13]  /*0180*/  ISETP.NE.AND P0, PT, R6, 0x1, PT ;  /* 0x000000010600780c */ /* 0x000fda0003f05270 */
[----:B------:R-:W-:Y:S05]  /*0190*/  @!P0 BRA `(.L_x_3) ;  /* 0x00000000003c8947 */ /* 0x000fea0003800000 */
[----:B------:R-:W-:-:S13]  /*01a0*/  ISETP.NE.AND P0, PT, R6, 0x2, PT ;  /* 0x000000020600780c */ /* 0x000fda0003f05270 */
[----:B------:R-:W2:Y:S04]  /*01b0*/  @P0 LDG.E R14, desc[UR4][R14.64] ;  /* 0x000000040e0e0981 */ /* 0x000ea8000c1e1900 */
[----:B------:R-:W2:Y:S01]  /*01c0*/  @P0 LDG.E R17, desc[UR4][R12.64] ;  /* 0x000000040c110981 */ /* 0x000ea2000c1e1900 */
[----:B------:R-:W-:-:S04]  /*01d0*/  @P0 MOV R0, 0x1 ;  /* 0x0000000100000802 */ /* 0x000fc80000000f00 */
[-C--:B------:R-:W-:Y:S02]  /*01e0*/  IADD3 R19, PT, PT, R9, -R0.reuse, RZ ;  /* 0x8000000009137210 */ /* 0x080fe40007ffe0ff */
[----:B------:R-:W-:Y:S01]  /*01f0*/  IADD3 R23, PT, PT, R7, R0, RZ ;  /* 0x0000000007177210 */ /* 0x000fe20007ffe0ff */
[----:B--2---:R-:W-:Y:S02]  /*0200*/  @P0 FFMA R21, R17, UR6, R14 ;  /* 0x0000000611150c23 */ /* 0x004fe4000800000e */
[----:B------:R-:W-:-:S04]  /*0210*/  IMAD.WIDE.U32 R16, R19, 0x4, R4 ;  /* 0x0000000413107825 */ /* 0x000fc800078e0004 */
[----:B------:R-:W-:Y:S01]  /*0220*/  IMAD.WIDE.U32 R18, R23, 0x4, R2 ;  /* 0x0000000417127825 */ /* 0x000fe200078e0002 */
[----:B------:R0:W-:Y:S04]  /*0230*/  @P0 STG.E desc[UR4][R12.64], R21 ;  /* 0x000000150c000986 */ /* 0x0001e8000c101904 */
[----:B------:R-:W2:Y:S04]  /*0240*/  LDG.E R17, desc[UR4][R16.64] ;  /* 0x0000000410117981 */ /* 0x000ea8000c1e1900 */
[----:B------:R-:W2:Y:S01]  /*0250*/  LDG.E R6, desc[UR4][R18.64] ;  /* 0x0000000412067981 */ /* 0x000ea2000c1e1900 */
[----:B------:R-:W-:-:S02]  /*0260*/  VIADD R0, R0, 0x1 ;  /* 0x0000000100007836 */ /* 0x000fc40000000000 */
[----:B--2---:R-:W-:-:S05]  /*0270*/  FFMA R15, R6, UR6, R17 ;  /* 0x00000006060f7c23 */ /* 0x004fca0008000011 */
[----:B------:R0:W-:Y:S02]  /*0280*/  STG.E desc[UR4][R18.64], R15 ;  /* 0x0000000f12007986 */ /* 0x0001e4000c101904 */
.L_x_3:
[-C--:B0-----:R-:W-:Y:S02]  /*0290*/  IADD3 R13, PT, PT, R9, -R0.reuse, RZ ;  /* 0x80000000090d7210 */ /* 0x081fe40007ffe0ff */
[----:B------:R-:W-:-:S03]  /*02a0*/  IADD3 R15, PT, PT, R7, R0, RZ ;  /* 0x00000000070f7210 */ /* 0x000fc60007ffe0ff */
[----:B------:R-:W-:-:S04]  /*02b0*/  IMAD.WIDE.U32 R12, R13, 0x4, R4 ;  /* 0x000000040d0c7825 */ /* 0x000fc800078e0004 */
[----:B------:R-:W-:Y:S02]  /*02c0*/  IMAD.WIDE.U32 R14, R15, 0x4, R2 ;  /* 0x000000040f0e7825 */ /* 0x000fe400078e0002 */
[----:B------:R-:W2:Y:S04]  /*02d0*/  LDG.E R12, desc[UR4][R12.64] ;  /* 0x000000040c0c7981 */ /* 0x000ea8000c1e1900 */
[----:B------:R-:W2:Y:S01]  /*02e0*/  LDG.E R17, desc[UR4][R14.64] ;  /* 0x000000040e117981 */ /* 0x000ea2000c1e1900 */
[----:B------:R-:W-:Y:S01]  /*02f0*/  IADD3 R0, PT, PT, R0, 0x1, RZ ;  /* 0x0000000100007810 */ /* 0x000fe20007ffe0ff */
[----:B--2---:R-:W-:-:S05]  /*0300*/  FFMA R17, R17, UR6, R12 ;  /* 0x0000000611117c23 */ /* 0x004fca000800000c */
[----:B------:R0:W-:Y:S02]  /*0310*/  STG.E desc[UR4][R14.64], R17 ;  /* 0x000000110e007986 */ /* 0x0001e4000c101904 */
.L_x_2:
[----:B------:R-:W-:-:S13]  /*0320*/  ISETP.GE.U32.AND P0, PT, R11, 0x4, PT ;  /* 0x000000040b00780c */ /* 0x000fda0003f06070 */
[----:B------:R-:W-:Y:S05]  /*0330*/  @!P0 EXIT ;  /* 0x000000000000894d */ /* 0x000fea0003800000 */
[----:B------:R-:W-:Y:S02]  /*0340*/  ISETP.GE.U32.AND P1, PT, R0, R11, PT ;  /* 0x0000000b0000720c */ /* 0x000fe40003f26070 */
[----:B------:R-:W-:-:S11]  /*0350*/  PLOP3.LUT P0, PT, PT, PT, PT, 0x80, 0x8 ;  /* 0x000000000008781c */ /* 0x000fd60003f0f070 */
[----:B------:R-:W-:Y:S05]  /*0360*/  @!P1 BRA `(.L_x_4) ;  /* 0x0000000000949947 */ /* 0x000fea0003800000 */
[----:B0-----:R-:W-:Y:S01]  /*0370*/  IADD3 R17, PT, PT, R9, -R0, RZ ;  /* 0x8000000009117210 */ /* 0x001fe20007ffe0ff */
[----:B------:R-:W-:-:S04]  /*0380*/  IMAD.IADD R13, R7, 0x1, R0 ;  /* 0x00000001070d7824 */ /* 0x000fc800078e0200 */
[----:B------:R-:W-:-:S04]  /*0390*/  IMAD.WIDE.U32 R16, R17, 0x4, R4 ;  /* 0x0000000411107825 */ /* 0x000fc800078e0004 */
[----:B------:R-:W-:Y:S02]  /*03a0*/  IMAD.WIDE.U32 R12, R13, 0x4, R2 ;  /* 0x000000040d0c7825 */ /* 0x000fe400078e0002 */
[----:B------:R-:W2:Y:S04]  /*03b0*/  LDG.E R17, desc[UR4][R16.64] ;  /* 0x0000000410117981 */ /* 0x000ea8000c1e1900 */
[----:B------:R-:W2:Y:S01]  /*03c0*/  LDG.E R6, desc[UR4][R12.64] ;  /* 0x000000040c067981 */ /* 0x000ea2000c1e1900 */
[----:B------:R-:W-:-:S04]  /*03d0*/  IADD3 R8, PT, PT, R0, 0x1, RZ ;  /* 0x0000000100087810 */ /* 0x000fc80007ffe0ff */
[-C--:B------:R-:W-:Y:S02]  /*03e0*/  IADD3 R19, PT, PT, R9, -R8.reuse, RZ ;  /* 0x8000000809137210 */ /* 0x080fe40007ffe0ff */
[----:B------:R-:W-:-:S03]  /*03f0*/  IADD3 R15, PT, PT, R7, R8, RZ ;  /* 0x00000008070f7210 */ /* 0x000fc60007ffe0ff */
[----:B------:R-:W-:-:S04]  /*0400*/  IMAD.WIDE.U32 R18, R19, 0x4, R4 ;  /* 0x0000000413127825 */ /* 0x000fc800078e0004 */
[----:B------:R-:W-:-:S04]  /*0410*/  IMAD.WIDE.U32 R14, R15, 0x4, R2 ;  /* 0x000000040f0e7825 */ /* 0x000fc800078e0002 */
[----:B--2---:R-:W-:-:S05]  /*0420*/  FFMA R23, R6, UR6, R17 ;  /* 0x0000000606177c23 */ /* 0x004fca0008000011 */
[----:B------:R0:W-:Y:S04]  /*0430*/  STG.E desc[UR4][R12.64], R23 ;  /* 0x000000170c007986 */ /* 0x0001e8000c101904 */
[----:B------:R-:W2:Y:S04]  /*0440*/  LDG.E R19, desc[UR4][R18.64] ;  /* 0x0000000412137981 */ /* 0x000ea8000c1e1900 */
[----:B------:R-:W2:Y:S01]  /*0450*/  LDG.E R6, desc[UR4][R14.64] ;  /* 0x000000040e067981 */ /* 0x000ea2000c1e1900 */
[----:B------:R-:W-:-:S04]  /*0460*/  IADD3 R8, PT, PT, R0, 0x2, RZ ;  /* 0x0000000200087810 */ /* 0x000fc80007ffe0ff */
[----:B------:R-:W-:Y:S01]  /*0470*/  IADD3 R17, PT, PT, R7, R8, RZ ;  /* 0x0000000807117210 */ /* 0x000fe20007ffe0ff */
[----:B------:R-:W-:-:S04]  /*0480*/  IMAD.IADD R21, R9, 0x1, -R8 ;  /* 0x0000000109157824 */ /* 0x000fc800078e0a08 */
[----:B------:R-:W-:-:S04]  /*0490*/  IMAD.WIDE.U32 R20, R21, 0x4, R4 ;  /* 0x0000000415147825 */ /* 0x000fc800078e0004 */
[----:B------:R-:W-:-:S04]  /*04a0*/  IMAD.WIDE.U32 R16, R17, 0x4, R2 ;  /* 0x0000000411107825 */ /* 0x000fc800078e0002 */
[----:B--2---:R-:W-:-:S05]  /*04b0*/  FFMA R25, R6, UR6, R19 ;  /* 0x0000000606197c23 */ /* 0x004fca0008000013 */
[----:B------:R1:W-:Y:S04]  /*04c0*/  STG.E desc[UR4][R14.64], R25 ;  /* 0x000000190e007986 */ /* 0x0003e8000c101904 */
[----:B------:R-:W2:Y:S04]  /*04d0*/  LDG.E R21, desc[UR4][R20.64] ;  /* 0x0000000414157981 */ /* 0x000ea8000c1e1900 */
[----:B------:R-:W2:Y:S01]  /*04e0*/  LDG.E R6, desc[UR4][R16.64] ;  /* 0x0000000410067981 */ /* 0x000ea2000c1e1900 */
[----:B------:R-:W-:-:S04]  /*04f0*/  IADD3 R8, PT, PT, R0, 0x3, RZ ;  /* 0x0000000300087810 */ /* 0x000fc80007ffe0ff */
[-C--:B0-----:R-:W-:Y:S02]  /*0500*/  IADD3 R13, PT, PT, R9, -R8.reuse, RZ ;  /* 0x80000008090d7210 */ /* 0x081fe40007ffe0ff */
[----:B------:R-:W-:-:S03]  /*0510*/  IADD3 R19, PT, PT, R7, R8, RZ ;  /* 0x0000000807137210 */ /* 0x000fc60007ffe0ff */
[----:B------:R-:W-:-:S04]  /*0520*/  IMAD.WIDE.U32 R12, R13, 0x4, R4 ;  /* 0x000000040d0c7825 */ /* 0x000fc800078e0004 */
[----:B------:R-:W-:-:S04]  /*0530*/  IMAD.WIDE.U32 R18, R19, 0x4, R2 ;  /* 0x0000000413127825 */ /* 0x000fc800078e0002 */
[----:B--2---:R-:W-:-:S05]  /*0540*/  FFMA R23, R6, UR6, R21 ;  /* 0x0000000606177c23 */ /* 0x004fca0008000015 */
[----:B------:R2:W-:Y:S04]  /*0550*/  STG.E desc[UR4][R16.64], R23 ;  /* 0x0000001710007986 */ /* 0x0005e8000c101904 */
[----:B------:R-:W1:Y:S04]  /*0560*/  LDG.E R13, desc[UR4][R12.64] ;  /* 0x000000040c0d7981 */ /* 0x000e68000c1e1900 */
[----:B------:R-:W1:Y:S01]  /*0570*/  LDG.E R6, desc[UR4][R18.64] ;  /* 0x0000000412067981 */ /* 0x000e62000c1e1900 */
[----:B------:R-:W-:Y:S01]  /*0580*/  PLOP3.LUT P0, PT, PT, PT, PT, 0x8, 0x80 ;  /* 0x000000000080781c */ /* 0x000fe20003f0e170 */
[----:B------:R-:W-:-:S02]  /*0590*/  VIADD R0, R0, 0x4 ;  /* 0x0000000400007836 */ /* 0x000fc40000000000 */
[----:B-1----:R-:W-:-:S05]  /*05a0*/  FFMA R15, R6, UR6, R13 ;  /* 0x00000006060f7c23 */ /* 0x002fca000800000d */
[----:B------:R2:W-:Y:S05]  /*05b0*/  STG.E desc[UR4][R18.64], R15 ;  /* 0x0000000f12007986 */ /* 0x0005ea000c101904 */
.L_x_4:
[CC--:B------:R-:W-:Y:S02]  /*05c0*/  ISETP.GE.U32.AND P1, PT, R0.reuse, R11.reuse, PT ;  /* 0x0000000b0000720c */ /* 0x0c0fe40003f26070 */
[----:B------:R-:W-:-:S04]  /*05d0*/  IADD3 R6, PT, PT, -R0, R11, RZ ;  /* 0x0000000b00067210 */ /* 0x000fc80007ffe1ff */
[----:B------:R-:W-:-:S13]  /*05e0*/  ISETP.LE.U32.OR P1, PT, R6, 0xc, P1 ;  /* 0x0000000c0600780c */ /* 0x000fda0000f23470 */
[----:B------:R-:W-:Y:S05]  /*05f0*/  @P1 BRA `(.L_x_5) ;  /* 0x0000000800501947 */ /* 0x000fea0003800000 */
[----:B------:R-:W-:Y:S02]  /*0600*/  PLOP3.LUT P0, PT, PT, PT, PT, 0x8, 0x80 ;  /* 0x000000000080781c */ /* 0x000fe40003f0e170 */
[----:B------:R-:W-:-:S11]  /*0610*/  IADD3 R13, PT, PT, R11, -0xc, RZ ;  /* 0xfffffff40b0d7810 */ /* 0x000fd60007ffe0ff */
.L_x_6:
[-C--:B--23--:R-:W-:Y:S02]  /*0620*/  IADD3 R19, PT, PT, R9, -R0.reuse, RZ ;  /* 0x8000000009137210 */ /* 0x08cfe40007ffe0ff */
[----:B0-----:R-:W-:-:S03]  /*0630*/  IADD3 R15, PT, PT, R7, R0, RZ ;  /* 0x00000000070f7210 */ /* 0x001fc60007ffe0ff */
[----:B------:R-:W-:-:S04]  /*0640*/  IMAD.WIDE.U32 R18, R19, 0x4, R4 ;  /* 0x0000000413127825 */ /* 0x000fc800078e0004 */
[----:B------:R-:W-:Y:S02]  /*0650*/  IMAD.WIDE.U32 R14, R15, 0x4, R2 ;  /* 0x000000040f0e7825 */ /* 0x000fe400078e0002 */
[----:B------:R-:W2:Y:S04]  /*0660*/  LDG.E R19, desc[UR4][R18.64] ;  /* 0x0000000412137981 */ /* 0x000ea8000c1e1900 */
[----:B------:R-:W2:Y:S01]  /*0670*/  LDG.E R6, desc[UR4][R14.64] ;  /* 0x000000040e067981 */ /* 0x000ea2000c1e1900 */
[----:B------:R-:W-:-:S05]  /*0680*/  VIADD R8, R0, 0x1 ;  /* 0x0000000100087836 */ /* 0x000fca0000000000 */
        /* <DEDUP_REMOVED lines=9> */
[----:B------:R-:W-:Y:S01]  /*0720*/  IADD3 R23, PT, PT, R9, -R8, RZ ;  /* 0x8000000809177210 */ /* 0x000fe20007ffe0ff */
[----:B------:R-:W-:-:S04]  /*0730*/  IMAD.IADD R19, R7, 0x1, R8 ;  /* 0x0000000107137824 */ /* 0x000fc800078e0208 */
[----:B------:R-:W-:-:S04]  /*0740*/  IMAD.WIDE.U32 R22, R23, 0x4, R4 ;  /* 0x0000000417167825 */ /* 0x000fc800078e0004 */
[----:B------:R-:W-:-:S04]  /*0750*/  IMAD.WIDE.U32 R18, R19, 0x4, R2 ;  /* 0x0000000413127825 */ /* 0x000fc800078e0002 */
[----:B--2---:R-:W-:-:S05]  /*0760*/  FFMA R27, R6, UR6, R21 ;  /* 0x00000006061b7c23 */ /* 0x004fca0008000015 */
[----:B------:R1:W-:Y:S04]  /*0770*/  STG.E desc[UR4][R16.64], R27 ;  /* 0x0000001b10007986 */ /* 0x0003e8000c101904 */
[----:B------:R-:W2:Y:S04]  /*0780*/  LDG.E R23, desc[UR4][R22.64] ;  /* 0x0000000416177981 */ /* 0x000ea8000c1e1900 */
[----:B------:R-:W2:Y:S01]  /*0790*/  LDG.E R6, desc[UR4][R18.64] ;  /* 0x0000000412067981 */ /* 0x000ea2000c1e1900 */
[----:B------:R-:W-:-:S04]  /*07a0*/  IADD3 R8, PT, PT, R0, 0x3, RZ ;  /* 0x0000000300087810 */ /* 0x000fc80007ffe0ff */
[-C--:B------:R-:W-:Y:S02]  /*07b0*/  IADD3 R21, PT, PT, R9, -R8.reuse, RZ ;  /* 0x8000000809157210 */ /* 0x080fe40007ffe0ff */
[----:B0-----:R-:W-:-:S03]  /*07c0*/  IADD3 R15, PT, PT, R7, R8, RZ ;  /* 0x00000008070f7210 */ /* 0x001fc60007ffe0ff */
[----:B------:R-:W-:-:S04]  /*07d0*/  IMAD.WIDE.U32 R20, R21, 0x4, R4 ;  /* 0x0000000415147825 */ /* 0x000fc800078e0004 */
[----:B------:R-:W-:-:S04]  /*07e0*/  IMAD.WIDE.U32 R14, R15, 0x4, R2 ;  /* 0x000000040f0e7825 */ /* 0x000fc800078e0002 */
[----:B--2---:R-:W-:-:S05]  /*07f0*/  FFMA R25, R6, UR6, R23 ;  /* 0x0000000606197c23 */ /* 0x004fca0008000017 */
[----:B------:R0:W-:Y:S04]  /*0800*/  STG.E desc[UR4][R18.64], R25 ;  /* 0x0000001912007986 */ /* 0x0001e8000c101904 */
[----:B------:R-:W2:Y:S04]  /*0810*/  LDG.E R21, desc[UR4][R20.64] ;  /* 0x0000000414157981 */ /* 0x000ea8000c1e1900 */
[----:B------:R-:W2:Y:S01]  /*0820*/  LDG.E R6, desc[UR4][R14.64] ;  /* 0x000000040e067981 */ /* 0x000ea2000c1e1900 */
[----:B------:R-:W-:-:S04]  /*0830*/  IADD3 R8, PT, PT, R0, 0x4, RZ ;  /* 0x0000000400087810 */ /* 0x000fc80007ffe0ff */
[----:B-1----:R-:W-:Y:S01]  /*0840*/  IADD3 R17, PT, PT, R7, R8, RZ ;  /* 0x0000000807117210 */ /* 0x002fe20007ffe0ff */
        /* <DEDUP_REMOVED lines=16> */
[----:B------:R-:W-:-:S05]  /*0950*/  VIADD R8, R0, 0x6 ;  /* 0x0000000600087836 */ /* 0x000fca0000000000 */
[-C--:B------:R-:W-:Y:S02]  /*0960*/  IADD3 R23, PT, PT, R9, -R8.reuse, RZ ;  /* 0x8000000809177210 */ /* 0x080fe40007ffe0ff */
[----:B-1----:R-:W-:-:S03]  /*0970*/  IADD3 R15, PT, PT, R7, R8, RZ ;  /* 0x00000008070f7210 */ /* 0x002fc60007ffe0ff */
        /* <DEDUP_REMOVED lines=8> */
[----:B0-----:R-:W-:-:S04]  /*0a00*/  IMAD.IADD R17, R7, 0x1, R8 ;  /* 0x0000000107117824 */ /* 0x001fc800078e0208 */
        /* <DEDUP_REMOVED lines=70> */
[----:B0-----:R-:W-:Y:S01]  /*0e70*/  IADD3 R15, PT, PT, R9, -R8, RZ ;  /* 0x80000008090f7210 */ /* 0x001fe20007ffe0ff */
[----:B------:R-:W-:-:S04]  /*0e80*/  IMAD.IADD R21, R7, 0x1, R8 ;  /* 0x0000000107157824 */ /* 0x000fc800078e0208 */
[----:B------:R-:W-:-:S04]  /*0e90*/  IMAD.WIDE.U32 R14, R15, 0x4, R4 ;  /* 0x000000040f0e7825 */ /* 0x000fc800078e0004 */
[----:B------:R-:W-:-:S04]  /*0ea0*/  IMAD.WIDE.U32 R20, R21, 0x4, R2 ;  /* 0x0000000415147825 */ /* 0x000fc800078e0002 */
[----:B--2---:R-:W-:-:S05]  /*0eb0*/  FFMA R25, R6, UR6, R23 ;  /* 0x0000000606197c23 */ /* 0x004fca0008000017 */
[----:B------:R3:W-:Y:S04]  /*0ec0*/  STG.E desc[UR4][R18.64], R25 ;  /* 0x0000001912007986 */ /* 0x0007e8000c101904 */
[----:B------:R-:W1:Y:S04]  /*0ed0*/  LDG.E R15, desc[UR4][R14.64] ;  /* 0x000000040e0f7981 */ /* 0x000e68000c1e1900 */
[----:B------:R-:W1:Y:S01]  /*0ee0*/  LDG.E R6, desc[UR4][R20.64] ;  /* 0x0000000414067981 */ /* 0x000e62000c1e1900 */
[----:B------:R-:W-:-:S04]  /*0ef0*/  IADD3 R0, PT, PT, R0, 0x10, RZ ;  /* 0x0000001000007810 */ /* 0x000fc80007ffe0ff */
[----:B------:R-:W-:Y:S01]  /*0f00*/  ISETP.GE.U32.AND P1, PT, R0, R13, PT ;  /* 0x0000000d0000720c */ /* 0x000fe20003f26070 */
[----:B-1----:R-:W-:-:S05]  /*0f10*/  FFMA R17, R6, UR6, R15 ;  /* 0x0000000606117c23 */ /* 0x002fca000800000f */
[----:B------:R3:W-:Y:S07]  /*0f20*/  STG.E desc[UR4][R20.64], R17 ;  /* 0x0000001114007986 */ /* 0x0007ee000c101904 */
[----:B------:R-:W-:Y:S05]  /*0f30*/  @!P1 BRA `(.L_x_6) ;  /* 0xfffffff400b89947 */ /* 0x000fea000383ffff */
.L_x_5:
[CC--:B------:R-:W-:Y:S02]  /*0f40*/  ISETP.GE.U32.AND P1, PT, R0.reuse, R11.reuse, PT ;  /* 0x0000000b0000720c */ /* 0x0c0fe40003f26070 */
[----:B------:R-:W-:-:S04]  /*0f50*/  IADD3 R6, PT, PT, -R0, R11, RZ ;  /* 0x0000000b00067210 */ /* 0x000fc80007ffe1ff */
[----:B------:R-:W-:-:S13]  /*0f60*/  ISETP.LE.U32.OR P1, PT, R6, 0x4, P1 ;  /* 0x000000040600780c */ /* 0x000fda0000f23470 */
[----:B------:R-:W-:Y:S05]  /*0f70*/  @P1 BRA `(.L_x_7) ;  /* 0x0000000400241947 */ /* 0x000fea0003800000 */
[-C--:B0-2---:R-:W-:Y:S02]  /*0f80*/  IADD3 R15, PT, PT, R9, -R0.reuse, RZ ;  /* 0x80000000090f7210 */ /* 0x085fe40007ffe0ff */
[----:B---3--:R-:W-:-:S03]  /*0f90*/  IADD3 R17, PT, PT, R7, R0, RZ ;  /* 0x0000000007117210 */ /* 0x008fc60007ffe0ff */
[----:B------:R-:W-:-:S04]  /*0fa0*/  IMAD.WIDE.U32 R14, R15, 0x4, R4 ;  /* 0x000000040f0e7825 */ /* 0x000fc800078e0004 */
[----:B------:R-:W-:Y:S02]  /*0fb0*/  IMAD.WIDE.U32 R16, R17, 0x4, R2 ;  /* 0x0000000411107825 */ /* 0x000fe400078e0002 */
        /* <DEDUP_REMOVED lines=21> */
[----:B0-----:R-:W-:Y:S01]  /*1110*/  IADD3 R17, PT, PT, R7, R8, RZ ;  /* 0x0000000807117210 */ /* 0x001fe20007ffe0ff */
        /* <DEDUP_REMOVED lines=36> */
[----:B0-----:R-:W-:-:S04]  /*1360*/  IMAD.IADD R13, R9, 0x1, -R8 ;  /* 0x00000001090d7824 */ /* 0x001fc800078e0a08 */
[----:B------:R-:W-:-:S04]  /*1370*/  IMAD.WIDE.U32 R12, R13, 0x4, R4 ;  /* 0x000000040d0c7825 */ /* 0x000fc800078e0004 */
[----:B------:R-:W-:-:S04]  /*1380*/  IMAD.WIDE.U32 R20, R21, 0x4, R2 ;  /* 0x0000000415147825 */ /* 0x000fc800078e0002 */
[----:B--2---:R-:W-:-:S05]  /*1390*/  FFMA R23, R6, UR6, R19 ;  /* 0x0000000606177c23 */ /* 0x004fca0008000013 */
[----:B------:R4:W-:Y:S04]  /*13a0*/  STG.E desc[UR4][R16.64], R23 ;  /* 0x0000001710007986 */ /* 0x0009e8000c101904 */
[----:B------:R-:W1:Y:S04]  /*13b0*/  LDG.E R13, desc[UR4][R12.64] ;  /* 0x000000040c0d7981 */ /* 0x000e68000c1e1900 */
[----:B------:R-:W1:Y:S01]  /*13c0*/  LDG.E R6, desc[UR4][R20.64] ;  /* 0x0000000414067981 */ /* 0x000e62000c1e1900 */
[----:B------:R-:W-:Y:S02]  /*13d0*/  PLOP3.LUT P0, PT, PT, PT, PT, 0x8, 0x80 ;  /* 0x000000000080781c */ /* 0x000fe40003f0e170 */
[----:B------:R-:W-:Y:S01]  /*13e0*/  IADD3 R0, PT, PT, R0, 0x8, RZ ;  /* 0x0000000800007810 */ /* 0x000fe20007ffe0ff */
[----:B-1----:R-:W-:-:S05]  /*13f0*/  FFMA R15, R6, UR6, R13 ;  /* 0x00000006060f7c23 */ /* 0x002fca000800000d */
[----:B------:R4:W-:Y:S05]  /*1400*/  STG.E desc[UR4][R20.64], R15 ;  /* 0x0000000f14007986 */ /* 0x0009ea000c101904 */
.L_x_7:
[----:B------:R-:W-:-:S13]  /*1410*/  ISETP.LT.U32.OR P0, PT, R0, R11, P0 ;  /* 0x0000000b0000720c */ /* 0x000fda0000701470 */
[----:B------:R-:W-:Y:S05]  /*1420*/  @!P0 EXIT ;  /* 0x000000000000894d */ /* 0x000fea0003800000 */
[-C--:B0-2-4-:R-:W-:Y:S02]  /*1430*/  IADD3 R15, PT, PT, R9, -R0.reuse, RZ ;  /* 0x80000000090f7210 */ /* 0x095fe40007ffe0ff */
[----:B------:R-:W-:-:S03]  /*1440*/  IADD3 R11, PT, PT, R7, R0, RZ ;  /* 0x00000000070b7210 */ /* 0x000fc60007ffe0ff */
[----:B------:R-:W-:-:S04]  /*1450*/  IMAD.WIDE.U32 R14, R15, 0x4, R4 ;  /* 0x000000040f0e7825 */ /* 0x000fc800078e0004 */
[----:B------:R-:W-:Y:S02]  /*1460*/  IMAD.WIDE.U32 R10, R11, 0x4, R2 ;  /* 0x000000040b0a7825 */ /* 0x000fe400078e0002 */
[----:B------:R-:W2:Y:S04]  /*1470*/  LDG.E R15, desc[UR4][R14.64] ;  /* 0x000000040e0f7981 */ /* 0x000ea8000c1e1900 */
[----:B------:R-:W2:Y:S01]  /*1480*/  LDG.E R6, desc[UR4][R10.64] ;  /* 0x000000040a067981 */ /* 0x000ea2000c1e1900 */
[----:B------:R-:W-:-:S04]  /*1490*/  IADD3 R8, PT, PT, R0, 0x1, RZ ;  /* 0x0000000100087810 */ /* 0x000fc80007ffe0ff */
[----:B------:R-:W-:Y:S01]  /*14a0*/  IADD3 R13, PT, PT, R7, R8, RZ ;  /* 0x00000008070d7210 */ /* 0x000fe20007ffe0ff */
[----:B---3--:R-:W-:-:S04]  /*14b0*/  IMAD.IADD R17, R9, 0x1, -R8 ;  /* 0x0000000109117824 */ /* 0x008fc800078e0a08 */
        /* <DEDUP_REMOVED lines=12> */
[----:B------:R-:W-:Y:S04]  /*1580*/  STG.E desc[UR4][R12.64], R23 ;  /* 0x000000170c007986 */ /* 0x000fe8000c101904 */
        /* <DEDUP_REMOVED lines=8> */
[----:B------:R-:W-:Y:S04]  /*1610*/  STG.E desc[UR4][R14.64], R7 ;  /* 0x000000070e007986 */ /* 0x000fe8000c101904 */
[----:B------:R-:W2:Y:S04]  /*1620*/  LDG.E R5, desc[UR4][R4.64] ;  /* 0x0000000404057981 */ /* 0x000ea8000c1e1900 */
[----:B------:R-:W2:Y:S02]  /*1630*/  LDG.E R0, desc[UR4][R2.64] ;  /* 0x0000000402007981 */ /* 0x000ea4000c1e1900 */
[----:B--2---:R-:W-:-:S05]  /*1640*/  FFMA R9, R0, UR6, R5 ;  /* 0x0000000600097c23 */ /* 0x004fca0008000005 */
[----:B------:R-:W-:Y:S01]  /*1650*/  STG.E desc[UR4][R2.64], R9 ;  /* 0x0000000902007986 */ /* 0x000fe2000c101904 */
[----:B------:R-:W-:Y:S05]  /*1660*/  EXIT ;  /* 0x000000000000794d */ /* 0x000fea0003800000 */
.L_x_1:
        /* <DEDUP_REMOVED lines=8> */
[----:B------:R-:W2:Y:S01]  /*16f0*/  @P0 LDG.E R15, desc[UR4][R14.64] ;  /* 0x000000040e0f0981 */ /* 0x000ea2000c1e1900 */
[----:B------:R-:W-:-:S04]  /*1700*/  @P0 MOV R0, 0x1 ;  /* 0x0000000100000802 */ /* 0x000fc80000000f00 */
[----:B------:R-:W-:-:S05]  /*1710*/  IADD3 R17, PT, PT, R9, -R0, RZ ;  /* 0x8000000009117210 */ /* 0x000fca0007ffe0ff */
[----:B------:R-:W-:Y:S01]  /*1720*/  IMAD.WIDE.U32 R16, R17, 0x4, R4 ;  /* 0x0000000411107825 */ /* 0x000fe200078e0004 */
[----:B--2---:R0:W-:Y:S05]  /*1730*/  @P0 STG.E desc[UR4][R12.64], R15 ;  /* 0x0000000f0c000986 */ /* 0x0041ea000c101904 */
[----:B------:R-:W2:Y:S01]  /*1740*/  LDG.E R17, desc[UR4][R16.64] ;  /* 0x0000000410117981 */ /* 0x000ea2000c1e1900 */
[----:B------:R-:W-:Y:S01]  /*1750*/  IADD3 R19, PT, PT, R7, R0, RZ ;  /* 0x0000000007137210 */ /* 0x000fe20007ffe0ff */
[----:B------:R-:W-:-:S04]  /*1760*/  VIADD R0, R0, 0x1 ;  /* 0x0000000100007836 */ /* 0x000fc80000000000 */
[----:B------:R-:W-:-:S05]  /*1770*/  IMAD.WIDE.U32 R18, R19, 0x4, R2 ;  /* 0x0000000413127825 */ /* 0x000fca00078e0002 */
[----:B--2---:R0:W-:Y:S02]  /*1780*/  STG.E desc[UR4][R18.64], R17 ;  /* 0x0000001112007986 */ /* 0x0041e4000c101904 */
.L_x_9:
[----:B0-----:R-:W-:-:S05]  /*1790*/  IADD3 R13, PT, PT, R9, -R0, RZ ;  /* 0x80000000090d7210 */ /* 0x001fca0007ffe0ff */
[----:B------:R-:W-:-:S06]  /*17a0*/  IMAD.WIDE.U32 R12, R13, 0x4, R4 ;  /* 0x000000040d0c7825 */ /* 0x000fcc00078e0004 */
[----:B------:R-:W2:Y:S01]  /*17b0*/  LDG.E R13, desc[UR4][R12.64] ;  /* 0x000000040c0d7981 */ /* 0x000ea2000c1e1900 */
[----:B------:R-:W-:Y:S02]  /*17c0*/  IADD3 R15, PT, PT, R7, R0, RZ ;  /* 0x00000000070f7210 */ /* 0x000fe40007ffe0ff */
[----:B------:R-:W-:-:S03]  /*17d0*/  IADD3 R0, PT, PT, R0, 0x1, RZ ;  /* 0x0000000100007810 */ /* 0x000fc60007ffe0ff */
[----:B------:R-:W-:-:S05]  /*17e0*/  IMAD.WIDE.U32 R14, R15, 0x4, R2 ;  /* 0x000000040f0e7825 */ /* 0x000fca00078e0002 */
[----:B--2---:R0:W-:Y:S02]  /*17f0*/  STG.E desc[UR4][R14.64], R13 ;  /* 0x0000000d0e007986 */ /* 0x0041e4000c101904 */
.L_x_8:
[----:B------:R-:W-:-:S13]  /*1800*/  ISETP.GE.U32.AND P0, PT, R11, 0x4, PT ;  /* 0x000000040b00780c */ /* 0x000fda0003f06070 */
[----:B------:R-:W-:Y:S05]  /*1810*/  @!P0 EXIT ;  /* 0x000000000000894d */ /* 0x000fea0003800000 */
[----:B------:R-:W-:Y:S02]  /*1820*/  ISETP.GE.U32.AND P1, PT, R0, R11, PT ;  /* 0x0000000b0000720c */ /* 0x000fe40003f26070 */
[----:B------:R-:W-:-:S11]  /*1830*/  PLOP3.LUT P0, PT, PT, PT, PT, 0x80, 0x8 ;  /* 0x000000000008781c */ /* 0x000fd60003f0f070 */
[----:B------:R-:W-:Y:S05]  /*1840*/  @!P1 BRA `(.L_x_10) ;  /* 0x0000000000749947 */ /* 0x000fea0003800000 */
[----:B0-----:R-:W-:-:S05]  /*1850*/  IADD3 R13, PT, PT, R9, -R0, RZ ;  /* 0x80000000090d7210 */ /* 0x001fca0007ffe0ff */
[----:B------:R-:W-:-:S05]  /*1860*/  IMAD.WIDE.U32 R12, R13, 0x4, R4 ;  /* 0x000000040d0c7825 */ /* 0x000fca00078e0004 */
[----:B------:R-:W2:Y:S01]  /*1870*/  LDG.E R21, desc[UR4][R12.64] ;  /* 0x000000040c157981 */ /* 0x000ea2000c1e1900 */
[----:B------:R-:W-:Y:S01]  /*1880*/  IADD3 R6, PT, PT, R0, 0x1, RZ ;  /* 0x0000000100067810 */ /* 0x000fe20007ffe0ff */
[----:B------:R-:W-:-:S03]  /*1890*/  IMAD.IADD R15, R7, 0x1, R0 ;  /* 0x00000001070f7824 */ /* 0x000fc600078e0200 */
[----:B------:R-:W-:Y:S01]  /*18a0*/  IADD3 R17, PT, PT, R9, -R6, RZ ;  /* 0x8000000609117210 */ /* 0x000fe20007ffe0ff */
[----:B------:R-:W-:-:S04]  /*18b0*/  IMAD.WIDE.U32 R14, R15, 0x4, R2 ;  /* 0x000000040f0e7825 */ /* 0x000fc800078e0002 */
[----:B------:R-:W-:Y:S01]  /*18c0*/  IMAD.WIDE.U32 R16, R17, 0x4, R4 ;  /* 0x0000000411107825 */ /* 0x000fe200078e0004 */
[----:B------:R-:W-:Y:S01]  /*18d0*/  IADD3 R8, PT, PT, R0, 0x2, RZ ;  /* 0x0000000200087810 */ /* 0x000fe20007ffe0ff */
[----:B--2---:R0:W-:Y:S04]  /*18e0*/  STG.E desc[UR4][R14.64], R21 ;  /* 0x000000150e007986 */ /* 0x0041e8000c101904 */
[----:B------:R-:W2:Y:S01]  /*18f0*/  LDG.E R23, desc[UR4][R16.64] ;  /* 0x0000000410177981 */ /* 0x000ea2000c1e1900 */
[----:B------:R-:W-:Y:S02]  /*1900*/  IADD3 R19, PT, PT, R7, R6, RZ ;  /* 0x0000000607137210 */ /* 0x000fe40007ffe0ff */
[----:B------:R-:W-:-:S03]  /*1910*/  IADD3 R25, PT, PT, R9, -R8, RZ ;  /* 0x8000000809197210 */ /* 0x000fc60007ffe0ff */
[----:B------:R-:W-:-:S04]  /*1920*/  IMAD.WIDE.U32 R12, R19, 0x4, R2 ;  /* 0x00000004130c7825 */ /* 0x000fc800078e0002 */
[----:B------:R-:W-:Y:S01]  /*1930*/  IMAD.WIDE.U32 R18, R25, 0x4, R4 ;  /* 0x0000000419127825 */ /* 0x000fe200078e0004 */
[----:B------:R-:W-:Y:S01]  /*1940*/  IADD3 R6, PT, PT, R0, 0x3, RZ ;  /* 0x0000000300067810 */ /* 0x000fe20007ffe0ff */
[----:B--2---:R1:W-:Y:S04]  /*1950*/  STG.E desc[UR4][R12.64], R23 ;  /* 0x000000170c007986 */ /* 0x0043e8000c101904 */
[----:B------:R-:W2:Y:S01]  /*1960*/  LDG.E R19, desc[UR4][R18.64] ;  /* 0x0000000412137981 */ /* 0x000ea2000c1e1900 */
[----:B0-----:R-:W-:Y:S01]  /*1970*/  IADD3 R21, PT, PT, R9, -R6, RZ ;  /* 0x8000000609157210 */ /* 0x001fe20007ffe0ff */
[----:B------:R-:W-:-:S04]  /*1980*/  IMAD.IADD R25, R7, 0x1, R8 ;  /* 0x0000000107197824 */ /* 0x000fc800078e0208 */
[----:B------:R-:W-:-:S04]  /*1990*/  IMAD.WIDE.U32 R14, R25, 0x4, R2 ;  /* 0x00000004190e7825 */ /* 0x000fc800078e0002 */
[----:B------:R-:W-:Y:S01]  /*19a0*/  IMAD.WIDE.U32 R16, R21, 0x4, R4 ;  /* 0x0000000415107825 */ /* 0x000fe200078e0004 */
[----:B--2---:R1:W-:Y:S05]  /*19b0*/  STG.E desc[UR4][R14.64], R19 ;  /* 0x000000130e007986 */ /* 0x0043ea000c101904 */
[----:B------:R-:W2:Y:S01]  /*19c0*/  LDG.E R17, desc[UR4][R16.64] ;  /* 0x0000000410117981 */ /* 0x000ea2000c1e1900 */
[----:B------:R-:W-:Y:S02]  /*19d0*/  IADD3 R21, PT, PT, R7, R6, RZ ;  /* 0x0000000607157210 */ /* 0x000fe40007ffe0ff */
[----:B------:R-:W-:Y:S02]  /*19e0*/  PLOP3.LUT P0, PT, PT, PT, PT, 0x8, 0x80 ;  /* 0x000000000080781c */ /* 0x000fe40003f0e170 */
[----:B------:R-:W-:Y:S01]  /*19f0*/  IADD3 R0, PT, PT, R0, 0x4, RZ ;  /* 0x0000000400007810 */ /* 0x000fe20007ffe0ff */
[----:B------:R-:W-:-:S05]  /*1a00*/  IMAD.WIDE.U32 R20, R21, 0x4, R2 ;  /* 0x0000000415147825 */ /* 0x000fca00078e0002 */
[----:B--2---:R1:W-:Y:S05]  /*1a10*/  STG.E desc[UR4][R20.64], R17 ;  /* 0x0000001114007986 */ /* 0x0043ea000c101904 */
.L_x_10:
[CC--:B------:R-:W-:Y:S02]  /*1a20*/  ISETP.GE.U32.AND P1, PT, R0.reuse, R11.reuse, PT ;  /* 0x0000000b0000720c */ /* 0x0c0fe40003f26070 */
[----:B------:R-:W-:-:S04]  /*1a30*/  IADD3 R6, PT, PT, -R0, R11, RZ ;  /* 0x0000000b00067210 */ /* 0x000fc80007ffe1ff */
[----:B------:R-:W-:-:S13]  /*1a40*/  ISETP.LE.U32.OR P1, PT, R6, 0xc, P1 ;  /* 0x0000000c0600780c */ /* 0x000fda0000f23470 */
[----:B------:R-:W-:Y:S05]  /*1a50*/  @P1 BRA `(.L_x_11) ;  /* 0x0000000400d01947 */ /* 0x000fea0003800000 */
[----:B------:R-:W-:Y:S02]  /*1a60*/  PLOP3.LUT P0, PT, PT, PT, PT, 0x8, 0x80 ;  /* 0x000000000080781c */ /* 0x000fe40003f0e170 */
[----:B01----:R-:W-:-:S11]  /*1a70*/  IADD3 R13, PT, PT, R11, -0xc, RZ ;  /* 0xfffffff40b0d7810 */ /* 0x003fd60007ffe0ff */
.L_x_12:
[----:B--2---:R-:W-:-:S04]  /*1a80*/  IMAD.IADD R17, R9, 0x1, -R0 ;  /* 0x0000000109117824 */ /* 0x004fc800078e0a00 */
[----:B------:R-:W-:-:S05]  /*1a90*/  IMAD.WIDE.U32 R16, R17, 0x4, R4 ;  /* 0x0000000411107825 */ /* 0x000fca00078e0004 */
[----:B------:R-:W2:Y:S01]  /*1aa0*/  LDG.E R23, desc[UR4][R16.64] ;  /* 0x0000000410177981 */ /* 0x000ea2000c1e1900 */
[----:B------:R-:W-:Y:S02]  /*1ab0*/  IADD3 R8, PT, PT, R0, 0x1, RZ ;  /* 0x0000000100087810 */ /* 0x000fe40007ffe0ff */
[----:B------:R-:W-:Y:S02]  /*1ac0*/  IADD3 R21, PT, PT, R7, R0, RZ ;  /* 0x0000000007157210 */ /* 0x000fe40007ffe0ff */
[----:B------:R-:W-:-:S03]  /*1ad0*/  IADD3 R15, PT, PT, R9, -R8, RZ ;  /* 0x80000008090f7210 */ /* 0x000fc60007ffe0ff */
[----:B------:R-:W-:-:S04]  /*1ae0*/  IMAD.WIDE.U32 R20, R21, 0x4, R2 ;  /* 0x0000000415147825 */ /* 0x000fc800078e0002 */
[----:B------:R-:W-:Y:S01]  /*1af0*/  IMAD.WIDE.U32 R14, R15, 0x4, R4 ;  /* 0x000000040f0e7825 */ /* 0x000fe200078e0004 */
[----:B--2---:R0:W-:Y:S04]  /*1b00*/  STG.E desc[UR4][R20.64], R23 ;  /* 0x0000001714007986 */ /* 0x0041e8000c101904 */
[----:B------:R-:W2:Y:S01]  /*1b10*/  LDG.E R25, desc[UR4][R14.64] ;  /* 0x000000040e197981 */ /* 0x000ea2000c1e1900 */
[----:B------:R-:W-:Y:S02]  /*1b20*/  IADD3 R6, PT, PT, R0, 0x2, RZ ;  /* 0x0000000200067810 */ /* 0x000fe40007ffe0ff */
[----:B------:R-:W-:-:S03]  /*1b30*/  IADD3 R19, PT, PT, R7, R8, RZ ;  /* 0x0000000807137210 */ /* 0x000fc60007ffe0ff */
[----:B------:R-:W-:Y:S02]  /*1b40*/  IMAD.IADD R27, R9, 0x1, -R6 ;  /* 0x00000001091b7824 */ /* 0x000fe400078e0a06 */
[----:B------:R-:W-:-:S04]  /*1b50*/  IMAD.WIDE.U32 R16, R19, 0x4, R2 ;  /* 0x0000000413107825 */ /* 0x000fc800078e0002 */
[----:B------:R-:W-:Y:S01]  /*1b60*/  IMAD.WIDE.U32 R18, R27, 0x4, R4 ;  /* 0x000000041b127825 */ /* 0x000fe200078e0004 */
[----:B--2---:R1:W-:Y:S04]  /*1b70*/  STG.E desc[UR4][R16.64], R25 ;  /* 0x0000001910007986 */ /* 0x0043e8000c101904 */
[----:B------:R-:W2:Y:S01]  /*1b80*/  LDG.E R27, desc[UR4][R18.64] ;  /* 0x00000004121b7981 */ /* 0x000ea2000c1e1900 */
[----:B------:R-:W-:Y:S02]  /*1b90*/  IADD3 R8, PT, PT, R0, 0x3, RZ ;  /* 0x0000000300087810 */ /* 0x000fe40007ffe0ff */
[----:B------:R-:W-:Y:S02]  /*1ba0*/  IADD3 R29, PT, PT, R7, R6, RZ ;  /* 0x00000006071d7210 */ /* 0x000fe40007ffe0ff */
[----:B0-----:R-:W-:-:S03]  /*1bb0*/  IADD3 R21, PT, PT, R9, -R8, RZ ;  /* 0x8000000809157210 */ /* 0x001fc60007ffe0ff */
[----:B------:R-:W-:-:S04]  /*1bc0*/  IMAD.WIDE.U32 R14, R29, 0x4, R2 ;  /* 0x000000041d0e7825 */ /* 0x000fc800078e0002 */
[----:B------:R-:W-:Y:S01]  /*1bd0*/  IMAD.WIDE.U32 R20, R21, 0x4, R4 ;  /* 0x0000000415147825 */ /* 0x000fe200078e0004 */
[----:B--2---:R0:W-:Y:S04]  /*1be0*/  STG.E desc[UR4][R14.64], R27 ;  /* 0x0000001b0e007986 */ /* 0x0041e8000c101904 */
[----:B------:R-:W2:Y:S01]  /*1bf0*/  LDG.E R23, desc[UR4][R20.64] ;  /* 0x0000000414177981 */ /* 0x000ea2000c1e1900 */
[----:B------:R-:W-:Y:S02]  /*1c00*/  IADD3 R6, PT, PT, R0, 0x4, RZ ;  /* 0x0000000400067810 */ /* 0x000fe40007ffe0ff */
[----:B------:R-:W-:-:S03]  /*1c10*/  IADD3 R29, PT, PT, R7, R8, RZ ;  /* 0x00000008071d7210 */ /* 0x000fc60007ffe0ff */
[----:B-1----:R-:W-:Y:S02]  /*1c20*/  IMAD.IADD R25, R9, 0x1, -R6 ;  /* 0x0000000109197824 */ /* 0x002fe400078e0a06 */
        /* <DEDUP_REMOVED lines=65> */
[----:B------:R-:W-:Y:S01]  /*2040*/  IADD3 R6, PT, PT, R0, 0xe, RZ ;  /* 0x0000000e00067810 */ /* 0x000fe20007ffe0ff */
[----:B--2---:R0:W-:Y:S04]  /*2050*/  STG.E desc[UR4][R14.64], R23 ;  /* 0x000000170e007986 */ /* 0x0041e8000c101904 */
[----:B------:R-:W2:Y:S01]  /*2060*/  LDG.E R25, desc[UR4][R20.64] ;  /* 0x0000000414197981 */ /* 0x000ea2000c1e1900 */
[----:B------:R-:W-:Y:S01]  /*2070*/  IADD3 R29, PT, PT, R7, R8, RZ ;  /* 0x00000008071d7210 */ /* 0x000fe20007ffe0ff */
[----:B-1----:R-:W-:-:S04]  /*2080*/  IMAD.IADD R27, R9, 0x1, -R6 ;  /* 0x00000001091b7824 */ /* 0x002fc800078e0a06 */
[----:B------:R-:W-:-:S04]  /*2090*/  IMAD.WIDE.U32 R16, R29, 0x4, R2 ;  /* 0x000000041d107825 */ /* 0x000fc800078e0002 */
[----:B------:R-:W-:Y:S01]  /*20a0*/  IMAD.WIDE.U32 R18, R27, 0x4, R4 ;  /* 0x000000041b127825 */ /* 0x000fe200078e0004 */
[----:B------:R-:W-:Y:S01]  /*20b0*/  IADD3 R8, PT, PT, R0, 0xf, RZ ;  /* 0x0000000f00087810 */ /* 0x000fe20007ffe0ff */
[----:B--2---:R2:W-:Y:S04]  /*20c0*/  STG.E desc[UR4][R16.64], R25 ;  /* 0x0000001910007986 */ /* 0x0045e8000c101904 */
[----:B------:R-:W3:Y:S01]  /*20d0*/  LDG.E R19, desc[UR4][R18.64] ;  /* 0x0000000412137981 */ /* 0x000ee2000c1e1900 */
[----:B------:R-:W-:Y:S02]  /*20e0*/  IADD3 R27, PT, PT, R7, R6, RZ ;  /* 0x00000006071b7210 */ /* 0x000fe40007ffe0ff */
[----:B0-----:R-:W-:-:S03]  /*20f0*/  IADD3 R23, PT, PT, R9, -R8, RZ ;  /* 0x8000000809177210 */ /* 0x001fc60007ffe0ff */
[----:B------:R-:W-:-:S04]  /*2100*/  IMAD.WIDE.U32 R14, R27, 0x4, R2 ;  /* 0x000000041b0e7825 */ /* 0x000fc800078e0002 */
[----:B------:R-:W-:Y:S01]  /*2110*/  IMAD.WIDE.U32 R20, R23, 0x4, R4 ;  /* 0x0000000417147825 */ /* 0x000fe200078e0004 */
[----:B------:R-:W-:Y:S01]  /*2120*/  IADD3 R0, PT, PT, R0, 0x10, RZ ;  /* 0x0000001000007810 */ /* 0x000fe20007ffe0ff */
[----:B---3--:R2:W-:Y:S04]  /*2130*/  STG.E desc[UR4][R14.64], R19 ;  /* 0x000000130e007986 */ /* 0x0085e8000c101904 */
[----:B------:R-:W3:Y:S01]  /*2140*/  LDG.E R21, desc[UR4][R20.64] ;  /* 0x0000000414157981 */ /* 0x000ee2000c1e1900 */
[----:B------:R-:W-:Y:S02]  /*2150*/  ISETP.GE.U32.AND P1, PT, R0, R13, PT ;  /* 0x0000000d0000720c */ /* 0x000fe40003f26070 */
[----:B------:R-:W-:-:S05]  /*2160*/  IADD3 R23, PT, PT, R7, R8, RZ ;  /* 0x0000000807177210 */ /* 0x000fca0007ffe0ff */
[----:B------:R-:W-:-:S05]  /*2170*/  IMAD.WIDE.U32 R22, R23, 0x4, R2 ;  /* 0x0000000417167825 */ /* 0x000fca00078e0002 */
[----:B---3--:R2:W-:Y:S01]  /*2180*/  STG.E desc[UR4][R22.64], R21 ;  /* 0x0000001516007986 */ /* 0x0085e2000c101904 */
[----:B------:R-:W-:Y:S05]  /*2190*/  @!P1 BRA `(.L_x_12) ;  /* 0xfffffff800389947 */ /* 0x000fea000383ffff */
.L_x_11:
[----:B------:R-:W-:Y:S01]  /*21a0*/  IMAD.IADD R6, R11, 0x1, -R0 ;  /* 0x000000010b067824 */ /* 0x000fe200078e0a00 */
[----:B------:R-:W-:-:S04]  /*21b0*/  ISETP.GE.U32.AND P1, PT, R0, R11, PT ;  /* 0x0000000b0000720c */ /* 0x000fc80003f26070 */
[----:B------:R-:W-:-:S13]  /*21c0*/  ISETP.LE.U32.OR P1, PT, R6, 0x4, P1 ;  /* 0x000000040600780c */ /* 0x000fda0000f23470 */
[----:B------:R-:W-:Y:S05]  /*21d0*/  @P1 BRA `(.L_x_13) ;  /* 0x0000000000e41947 */ /* 0x000fea0003800000 */
[----:B01----:R-:W-:-:S05]  /*21e0*/  IADD3 R13, PT, PT, R9, -R0, RZ ;  /* 0x80000000090d7210 */ /* 0x003fca0007ffe0ff */
[----:B------:R-:W-:-:S05]  /*21f0*/  IMAD.WIDE.U32 R12, R13, 0x4, R4 ;  /* 0x000000040d0c7825 */ /* 0x000fca00078e0004 */
[----:B--2---:R-:W2:Y:S01]  /*2200*/  LDG.E R21, desc[UR4][R12.64] ;  /* 0x000000040c157981 */ /* 0x004ea2000c1e1900 */
[----:B------:R-:W-:Y:S02]  /*2210*/  IADD3 R6, PT, PT, R0, 0x1, RZ ;  /* 0x0000000100067810 */ /* 0x000fe40007ffe0ff */
[----:B------:R-:W-:Y:S02]  /*2220*/  IADD3 R15, PT, PT, R7, R0, RZ ;  /* 0x00000000070f7210 */ /* 0x000fe40007ffe0ff */
[----:B------:R-:W-:-:S03]  /*2230*/  IADD3 R17, PT, PT, R9, -R6, RZ ;  /* 0x8000000609117210 */ /* 0x000fc60007ffe0ff */
[----:B------:R-:W-:-:S04]  /*2240*/  IMAD.WIDE.U32 R14, R15, 0x4, R2 ;  /* 0x000000040f0e7825 */ /* 0x000fc800078e0002 */
[----:B------:R-:W-:Y:S01]  /*2250*/  IMAD.WIDE.U32 R16, R17, 0x4, R4 ;  /* 0x0000000411107825 */ /* 0x000fe200078e0004 */
[----:B--2---:R0:W-:Y:S04]  /*2260*/  STG.E desc[UR4][R14.64], R21 ;  /* 0x000000150e007986 */ /* 0x0041e8000c101904 */
        /* <DEDUP_REMOVED lines=10> */
[----:B0-----:R-:W-:-:S03]  /*2310*/  IADD3 R21, PT, PT, R9, -R6, RZ ;  /* 0x8000000609157210 */ /* 0x001fc60007ffe0ff */
[----:B------:R-:W-:-:S04]  /*2320*/  IMAD.WIDE.U32 R14, R27, 0x4, R2 ;  /* 0x000000041b0e7825 */ /* 0x000fc800078e0002 */
[----:B------:R-:W-:Y:S01]  /*2330*/  IMAD.WIDE.U32 R16, R21, 0x4, R4 ;  /* 0x0000000415107825 */ /* 0x000fe200078e0004 */
[----:B------:R-:W-:Y:S01]  /*2340*/  IADD3 R8, PT, PT, R0, 0x4, RZ ;  /* 0x0000000400087810 */ /* 0x000fe20007ffe0ff */
[----:B--2---:R0:W-:Y:S04]  /*2350*/  STG.E desc[UR4][R14.64], R25 ;  /* 0x000000190e007986 */ /* 0x0041e8000c101904 */
[----:B------:R-:W2:Y:S01]  /*2360*/  LDG.E R21, desc[UR4][R16.64] ;  /* 0x0000000410157981 */ /* 0x000ea2000c1e1900 */
[----:B------:R-:W-:Y:S01]  /*2370*/  IMAD.IADD R27, R7, 0x1, R6 ;  /* 0x00000001071b7824 */ /* 0x000fe200078e0206 */
[----:B-1----:R-:W-:-:S03]  /*2380*/  IADD3 R13, PT, PT, R9, -R8, RZ ;  /* 0x80000008090d7210 */ /* 0x002fc60007ffe0ff */
        /* <DEDUP_REMOVED lines=12> */
[----:B-1----:R-:W-:Y:S01]  /*2450*/  IADD3 R19, PT, PT, R9, -R8, RZ ;  /* 0x8000000809137210 */ /* 0x002fe20007ffe0ff */
[----:B------:R-:W-:-:S04]  /*2460*/  IMAD.IADD R27, R7, 0x1, R6 ;  /* 0x00000001071b7824 */ /* 0x000fc800078e0206 */
        /* <DEDUP_REMOVED lines=9> */
[----:B--2---:R3:W-:Y:S05]  /*2500*/  STG.E desc[UR4][R14.64], R19 ;  /* 0x000000130e007986 */ /* 0x0047ea000c101904 */
[----:B------:R-:W2:Y:S01]  /*2510*/  LDG.E R17, desc[UR4][R16.64] ;  /* 0x0000000410117981 */ /* 0x000ea2000c1e1900 */
[----:B------:R-:W-:Y:S01]  /*2520*/  IADD3 R21, PT, PT, R7, R6, RZ ;  /* 0x0000000607157210 */ /* 0x000fe20007ffe0ff */
[----:B------:R-:W-:Y:S01]  /*2530*/  VIADD R0, R0, 0x8 ;  /* 0x0000000800007836 */ /* 0x000fe20000000000 */
[----:B------:R-:W-:-:S03]  /*2540*/  PLOP3.LUT P0, PT, PT, PT, PT, 0x8, 0x80 ;  /* 0x000000000080781c */ /* 0x000fc60003f0e170 */
[----:B------:R-:W-:-:S05]  /*2550*/  IMAD.WIDE.U32 R20, R21, 0x4, R2 ;  /* 0x0000000415147825 */ /* 0x000fca00078e0002 */
[----:B--2---:R3:W-:Y:S05]  /*2560*/  STG.E desc[UR4][R20.64], R17 ;  /* 0x0000001114007986 */ /* 0x0047ea000c101904 */
.L_x_13:
[----:B------:R-:W-:-:S13]  /*2570*/  ISETP.LT.U32.OR P0, PT, R0, R11, P0 ;  /* 0x0000000b0000720c */ /* 0x000fda0000701470 */
[----:B------:R-:W-:Y:S05]  /*2580*/  @!P0 EXIT ;  /* 0x000000000000894d */ /* 0x000fea0003800000 */
[----:B------:R-:W-:-:S05]  /*2590*/  IADD3 R11, PT, PT, R9, -R0, RZ ;  /* 0x80000000090b7210 */ /* 0x000fca0007ffe0ff */
[----:B------:R-:W-:-:S05]  /*25a0*/  IMAD.WIDE.U32 R10, R11, 0x4, R4 ;  /* 0x000000040b0a7825 */ /* 0x000fca00078e0004 */
[----:B-123--:R-:W2:Y:S01]  /*25b0*/  LDG.E R19, desc[UR4][R10.64] ;  /* 0x000000040a137981 */ /* 0x00eea2000c1e1900 */
[----:B------:R-:W-:Y:S02]  /*25c0*/  IADD3 R6, PT, PT, R0, 0x1, RZ ;  /* 0x0000000100067810 */ /* 0x000fe40007ffe0ff */
[----:B0-----:R-:W-:Y:S02]  /*25d0*/  IADD3 R13, PT, PT, R7, R0, RZ ;  /* 0x00000000070d7210 */ /* 0x001fe40007ffe0ff */
[----:B------:R-:W-:-:S03]  /*25e0*/  IADD3 R15, PT, PT, R9, -R6, RZ ;  /* 0x80000006090f7210 */ /* 0x000fc60007ffe0ff */
[----:B------:R-:W-:-:S04]  /*25f0*/  IMAD.WIDE.U32 R12, R13, 0x4, R2 ;  /* 0x000000040d0c7825 */ /* 0x000fc800078e0002 */
[----:B------:R-:W-:Y:S01]  /*2600*/  IMAD.WIDE.U32 R14, R15, 0x4, R4 ;  /* 0x000000040f0e7825 */ /* 0x000fe200078e0004 */
[----:B------:R-:W-:Y:S01]  /*2610*/  IADD3 R8, PT, PT, R0, 0x2, RZ ;  /* 0x0000000200087810 */ /* 0x000fe20007ffe0ff */
[----:B--2---:R0:W-:Y:S04]  /*2620*/  STG.E desc[UR4][R12.64], R19 ;  /* 0x000000130c007986 */ /* 0x0041e8000c101904 */
[----:B------:R-:W2:Y:S01]  /*2630*/  LDG.E R15, desc[UR4][R14.64] ;  /* 0x000000040e0f7981 */ /* 0x000ea2000c1e1900 */
[----:B------:R-:W-:Y:S01]  /*2640*/  IMAD.IADD R17, R7, 0x1, R6 ;  /* 0x0000000107117824 */ /* 0x000fe200078e0206 */
[----:B------:R-:W-:-:S03]  /*2650*/  IADD3 R21, PT, PT, R9, -R8, RZ ;  /* 0x8000000809157210 */ /* 0x000fc60007ffe0ff */
[----:B------:R-:W-:-:S04]  /*2660*/  IMAD.WIDE.U32 R10, R17, 0x4, R2 ;  /* 0x00000004110a7825 */ /* 0x000fc800078e0002 */
[----:B------:R-:W-:Y:S01]  /*2670*/  IMAD.WIDE.U32 R16, R21, 0x4, R4 ;  /* 0x0000000415107825 */ /* 0x000fe200078e0004 */
[----:B------:R-:W-:Y:S01]  /*2680*/  IADD3 R0, PT, PT, R0, 0x3, RZ ;  /* 0x0000000300007810 */ /* 0x000fe20007ffe0ff */
[----:B--2---:R-:W-:Y:S04]  /*2690*/  STG.E desc[UR4][R10.64], R15 ;  /* 0x0000000f0a007986 */ /* 0x004fe8000c101904 */
[----:B------:R-:W2:Y:S01]  /*26a0*/  LDG.E R17, desc[UR4][R16.64] ;  /* 0x0000000410117981 */ /* 0x000ea2000c1e1900 */
[----:B------:R-:W-:Y:S02]  /*26b0*/  IADD3 R21, PT, PT, R7, R8, RZ ;  /* 0x0000000807157210 */ /* 0x000fe40007ffe0ff */
[----:B0-----:R-:W-:-:S03]  /*26c0*/  IADD3 R13, PT, PT, R9, -R0, RZ ;  /* 0x80000000090d7210 */ /* 0x001fc60007ffe0ff */
[----:B------:R-:W-:-:S04]  /*26d0*/  IMAD.WIDE.U32 R8, R21, 0x4, R2 ;  /* 0x0000000415087825 */ /* 0x000fc800078e0002 */
[----:B------:R-:W-:Y:S01]  /*26e0*/  IMAD.WIDE.U32 R4, R13, 0x4, R4 ;  /* 0x000000040d047825 */ /* 0x000fe200078e0004 */
[----:B--2---:R-:W-:Y:S05]  /*26f0*/  STG.E desc[UR4][R8.64], R17 ;  /* 0x0000001108007986 */ /* 0x004fea000c101904 */
[----:B------:R-:W2:Y:S01]  /*2700*/  LDG.E R5, desc[UR4][R4.64] ;  /* 0x0000000404057981 */ /* 0x000ea2000c1e1900 */
[----:B------:R-:W-:-:S05]  /*2710*/  IADD3 R7, PT, PT, R7, R0, RZ ;  /* 0x0000000007077210 */ /* 0x000fca0007ffe0ff */
[----:B------:R-:W-:-:S05]  /*2720*/  IMAD.WIDE.U32 R2, R7, 0x4, R2 ;  /* 0x0000000407027825 */ /* 0x000fca00078e0002 */
[----:B--2---:R-:W-:Y:S01]  /*2730*/  STG.E desc[UR4][R2.64], R5 ;  /* 0x0000000502007986 */ /* 0x004fe2000c101904 */
[----:B------:R-:W-:Y:S05]  /*2740*/  EXIT ;  /* 0x000000000000794d */ /* 0x000fea0003800000 */
.L_x_14:
        /* <DEDUP_REMOVED lines=11> */
.L_x_59:


//--------------------- .text.reduce_sum_final    --------------------------
	.section	.text.reduce_sum_final,"ax",@progbits
	.align	128
        .global         reduce_sum_final
        .type           reduce_sum_final,@function
        .size           reduce_sum_final,(.L_x_60 - reduce_sum_final)
        .other          reduce_sum_final,@"STO_CUDA_ENTRY STV_DEFAULT"
reduce_sum_final:
.text.reduce_sum_final:
[----:B------:R-:W-:Y:S08]  /*0000*/  LDC R1, c[0x0][0x37c] ;  /* 0x0000df00ff017b82 */ /* 0x000ff00000000800 */
[----:B------:R-:W0:Y:S01]  /*0010*/  LDC R0, c[0x0][0x390] ;  /* 0x0000e400ff007b82 */ /* 0x000e220000000800 */
[----:B------:R-:W1:Y:S07]  /*0020*/  LDCU.64 UR4, c[0x0][0x358] ;  /* 0x00006b00ff0477ac */ /* 0x000e6e0008000a00 */
[----:B------:R-:W1:Y:S01]  /*0030*/  LDC.64 R2, c[0x0][0x388] ;  /* 0x0000e200ff027b82 */ /* 0x000e620000000a00 */
[----:B0-----:R-:W-:Y:S01]  /*0040*/  ISETP.NE.AND P0, PT, R0, RZ, PT ;  /* 0x000000ff0000720c */ /* 0x001fe20003f05270 */
[----:B-1----:R0:W-:-:S12]  /*0050*/  STG.E desc[UR4][R2.64], RZ ;  /* 0x000000ff02007986 */ /* 0x0021d8000c101904 */
[----:B------:R-:W-:Y:S05]  /*0060*/  @!P0 EXIT ;  /* 0x000000000000894d */ /* 0x000fea0003800000 */
[----:B------:R-:W-:Y:S01]  /*0070*/  LOP3.LUT P0, R4, R0, 0x3, RZ, 0xc0, !PT ;  /* 0x0000000300047812 */ /* 0x000fe2000780c0ff */
[----:B------:R-:W-:Y:S01]  /*0080*/  HFMA2 R7, -RZ, RZ, 0, 0 ;  /* 0x00000000ff077431 */ /* 0x000fe200000001ff */
[----:B------:R-:W-:-:S11]  /*0090*/  MOV R9, RZ ;  /* 0x000000ff00097202 */ /* 0x000fd60000000f00 */
[----:B------:R-:W-:Y:S05]  /*00a0*/  @!P0 BRA `(.L_x_15) ;  /* 0x0000000000508947 */ /* 0x000fea0003800000 */
[----:B------:R-:W1:Y:S01]  /*00b0*/  LDC.64 R12, c[0x0][0x380] ;  /* 0x0000e000ff0c7b82 */ /* 0x000e620000000a00 */
[----:B------:R-:W-:-:S13]  /*00c0*/  ISETP.NE.AND P0, PT, R4, 0x1, PT ;  /* 0x000000010400780c */ /* 0x000fda0003f05270 */
[----:B------:R-:W-:Y:S05]  /*00d0*/  @!P0 BRA `(.L_x_16) ;  /* 0x0000000000308947 */ /* 0x000fea0003800000 */
[----:B------:R-:W-:Y:S01]  /*00e0*/  ISETP.NE.AND P0, PT, R4, 0x2, PT ;  /* 0x000000020400780c */ /* 0x000fe20003f05270 */
[----:B------:R-:W2:-:S12]  /*00f0*/  LDC.64 R10, c[0x0][0x380] ;  /* 0x0000e000ff0a7b82 */ /* 0x000e980000000a00 */
[----:B------:R-:W3:Y:S02]  /*0100*/  @P0 LDC.64 R4, c[0x0][0x380] ;  /* 0x0000e000ff040b82 */ /* 0x000ee40000000a00 */
[----:B---3--:R-:W3:Y:S01]  /*0110*/  @P0 LDG.E R4, desc[UR4][R4.64] ;  /* 0x0000000404040981 */ /* 0x008ee2000c1e1900 */
[----:B------:R-:W-:-:S05]  /*0120*/  @P0 MOV R7, 0x1 ;  /* 0x0000000100070802 */ /* 0x000fca0000000f00 */
[----:B--2---:R-:W-:-:S04]  /*0130*/  IMAD.WIDE.U32 R10, R7, 0x4, R10 ;  /* 0x00000004070a7825 */ /* 0x004fc800078e000a */
[----:B---3--:R-:W-:-:S05]  /*0140*/  @P0 FADD R9, RZ, R4 ;  /* 0x00000004ff090221 */ /* 0x008fca0000000000 */
[----:B------:R2:W-:Y:S04]  /*0150*/  @P0 STG.E desc[UR4][R2.64], R9 ;  /* 0x0000000902000986 */ /* 0x0005e8000c101904 */
[----:B------:R-:W2:Y:S01]  /*0160*/  LDG.E R10, desc[UR4][R10.64] ;  /* 0x000000040a0a7981 */ /* 0x000ea2000c1e1900 */
[----:B------:R-:W-:Y:S01]  /*0170*/  IADD3 R7, PT, PT, R7, 0x1, RZ ;  /* 0x0000000107077810 */ /* 0x000fe20007ffe0ff */
[----:B--2---:R-:W-:-:S05]  /*0180*/  FADD R9, R10, R9 ;  /* 0x000000090a097221 */ /* 0x004fca0000000000 */
[----:B------:R2:W-:Y:S02]  /*0190*/  STG.E desc[UR4][R2.64], R9 ;  /* 0x0000000902007986 */ /* 0x0005e4000c101904 */
.L_x_16:
[----:B-1----:R-:W-:-:S06]  /*01a0*/  IMAD.WIDE R4, R7, 0x4, R12 ;  /* 0x0000000407047825 */ /* 0x002fcc00078e020c */
[----:B------:R-:W2:Y:S01]  /*01b0*/  LDG.E R4, desc[UR4][R4.64] ;  /* 0x0000000404047981 */ /* 0x000ea2000c1e1900 */
[----:B------:R-:W-:Y:S01]  /*01c0*/  IADD3 R7, PT, PT, R7, 0x1, RZ ;  /* 0x0000000107077810 */ /* 0x000fe20007ffe0ff */
[----:B--2---:R-:W-:-:S05]  /*01d0*/  FADD R9, R4, R9 ;  /* 0x0000000904097221 */ /* 0x004fca0000000000 */
[----:B------:R1:W-:Y:S02]  /*01e0*/  STG.E desc[UR4][R2.64], R9 ;  /* 0x0000000902007986 */ /* 0x0003e4000c101904 */
.L_x_15:
[----:B------:R-:W-:-:S13]  /*01f0*/  ISETP.GE.U32.AND P0, PT, R0, 0x4, PT ;  /* 0x000000040000780c */ /* 0x000fda0003f06070 */
[----:B------:R-:W-:Y:S05]  /*0200*/  @!P0 EXIT ;  /* 0x000000000000894d */ /* 0x000fea0003800000 */
[----:B------:R-:W2:Y:S01]  /*0210*/  LDC.64 R4, c[0x0][0x380] ;  /* 0x0000e000ff047b82 */ /* 0x000ea20000000a00 */
[C---:B------:R-:W-:Y:S01]  /*0220*/  ISETP.GE.U32.AND P2, PT, R7.reuse, R0, PT ;  /* 0x000000000700720c */ /* 0x040fe20003f46070 */
[----:B--2---:R-:W-:-:S12]  /*0230*/  IMAD.WIDE R4, R7, 0x4, R4 ;  /* 0x0000000407047825 */ /* 0x004fd800078e0204 */
[----:B------:R-:W2:Y:S02]  /*0240*/  @P2 LDG.E R6, desc[UR4][R4.64] ;  /* 0x0000000404062981 */ /* 0x000ea4000c1e1900 */
[----:B--2---:R-:W-:-:S05]  /*0250*/  @P2 FADD R11, R9, R6 ;  /* 0x00000006090b2221 */ /* 0x004fca0000000000 */
[----:B------:R2:W-:Y:S04]  /*0260*/  @P2 STG.E desc[UR4][R2.64], R11 ;  /* 0x0000000b02002986 */ /* 0x0005e8000c101904 */
[----:B------:R-:W3:Y:S02]  /*0270*/  @P2 LDG.E R6, desc[UR4][R4.64+0x4] ;  /* 0x0000040404062981 */ /* 0x000ee4000c1e1900 */
[----:B---3--:R-:W-:-:S05]  /*0280*/  @P2 FADD R13, R11, R6 ;  /* 0x000000060b0d2221 */ /* 0x008fca0000000000 */
[----:B------:R3:W-:Y:S04]  /*0290*/  @P2 STG.E desc[UR4][R2.64], R13 ;  /* 0x0000000d02002986 */ /* 0x0007e8000c101904 */
[----:B------:R-:W4:Y:S01]  /*02a0*/  @P2 LDG.E R6, desc[UR4][R4.64+0x8] ;  /* 0x0000080404062981 */ /* 0x000f22000c1e1900 */
[----:B------:R-:W-:-:S04]  /*02b0*/  @P2 IADD3 R7, PT, PT, R7, 0x4, RZ ;  /* 0x0000000407072810 */ /* 0x000fc80007ffe0ff */
[----:B------:R-:W-:Y:S01]  /*02c0*/  ISETP.GE.U32.AND P0, PT, R7, R0, PT ;  /* 0x000000000700720c */ /* 0x000fe20003f06070 */
[----:B----4-:R-:W-:-:S05]  /*02d0*/  @P2 FADD R15, R13, R6 ;  /* 0x000000060d0f2221 */ /* 0x010fca0000000000 */
[----:B------:R3:W-:Y:S04]  /*02e0*/  @P2 STG.E desc[UR4][R2.64], R15 ;  /* 0x0000000f02002986 */ /* 0x0007e8000c101904 */
[----:B------:R4:W1:Y:S01]  /*02f0*/  @P2 LDG.E R8, desc[UR4][R4.64+0xc] ;  /* 0x00000c0404082981 */ /* 0x000862000c1e1900 */
[----:B------:R-:W-:Y:S02]  /*0300*/  IADD3 R6, PT, PT, -R7, R0, RZ ;  /* 0x0000000007067210 */ /* 0x000fe40007ffe1ff */
[----:B------:R-:W-:Y:S02]  /*0310*/  @P2 IADD3 R10, P1, PT, R4, 0x10, RZ ;  /* 0x00000010040a2810 */ /* 0x000fe40007f3e0ff */
[----:B------:R-:W-:Y:S02]  /*0320*/  ISETP.LE.U32.OR P0, PT, R6, 0xc, P0 ;  /* 0x0000000c0600780c */ /* 0x000fe40000703470 */
[----:B--2---:R-:W-:-:S02]  /*0330*/  @P2 IADD3.X R11, PT, PT, RZ, R5, RZ, P1, !PT ;  /* 0x00000005ff0b2210 */ /* 0x004fc40000ffe4ff */
[----:B------:R-:W-:Y:S02]  /*0340*/  PLOP3.LUT P1, PT, P2, PT, PT, 0x8, 0x80 ;  /* 0x000000000080781c */ /* 0x000fe4000172e170 */
[----:B----4-:R-:W-:Y:S02]  /*0350*/  @P2 MOV R4, R10 ;  /* 0x0000000a00042202 */ /* 0x010fe40000000f00 */
[----:B------:R-:W-:Y:S01]  /*0360*/  @P2 MOV R5, R11 ;  /* 0x0000000b00052202 */ /* 0x000fe20000000f00 */
[----:B-1----:R-:W-:-:S05]  /*0370*/  @P2 FADD R9, R15, R8 ;  /* 0x000000080f092221 */ /* 0x002fca0000000000 */
[----:B------:R3:W-:Y:S01]  /*0380*/  @P2 STG.E desc[UR4][R2.64], R9 ;  /* 0x0000000902002986 */ /* 0x0007e2000c101904 */
[----:B------:R-:W-:Y:S05]  /*0390*/  @P0 BRA `(.L_x_17) ;  /* 0x0000000000e40947 */ /* 0x000fea0003800000 */
[----:B------:R-:W-:Y:S02]  /*03a0*/  PLOP3.LUT P1, PT, PT, PT, PT, 0x8, 0x80 ;  /* 0x000000000080781c */ /* 0x000fe40003f2e170 */
[----:B------:R-:W-:-:S11]  /*03b0*/  IADD3 R6, PT, PT, R0, -0xc, RZ ;  /* 0xfffffff400067810 */ /* 0x000fd60007ffe0ff */
.L_x_18:
[----:B------:R-:W3:Y:S02]  /*03c0*/  LDG.E R8, desc[UR4][R4.64] ;  /* 0x0000000404087981 */ /* 0x000ee4000c1e1900 */
[----:B---34-:R-:W-:-:S05]  /*03d0*/  FADD R9, R8, R9 ;  /* 0x0000000908097221 */ /* 0x018fca0000000000 */
[----:B------:R1:W-:Y:S04]  /*03e0*/  STG.E desc[UR4][R2.64], R9 ;  /* 0x0000000902007986 */ /* 0x0003e8000c101904 */
[----:B------:R-:W2:Y:S02]  /*03f0*/  LDG.E R8, desc[UR4][R4.64+0x4] ;  /* 0x0000040404087981 */ /* 0x000ea4000c1e1900 */
[----:B--2---:R-:W-:-:S05]  /*0400*/  FADD R11, R9, R8 ;  /* 0x00000008090b7221 */ /* 0x004fca0000000000 */
[----:B------:R2:W-:Y:S04]  /*0410*/  STG.E desc[UR4][R2.64], R11 ;  /* 0x0000000b02007986 */ /* 0x0005e8000c101904 */
[----:B------:R-:W3:Y:S02]  /*0420*/  LDG.E R8, desc[UR4][R4.64+0x8] ;  /* 0x0000080404087981 */ /* 0x000ee4000c1e1900 */
[----:B---3--:R-:W-:-:S05]  /*0430*/  FADD R13, R11, R8 ;  /* 0x000000080b0d7221 */ /* 0x008fca0000000000 */
[----:B------:R3:W-:Y:S04]  /*0440*/  STG.E desc[UR4][R2.64], R13 ;  /* 0x0000000d02007986 */ /* 0x0007e8000c101904 */
[----:B------:R-:W4:Y:S02]  /*0450*/  LDG.E R8, desc[UR4][R4.64+0xc] ;  /* 0x00000c0404087981 */ /* 0x000f24000c1e1900 */
[----:B----4-:R-:W-:-:S05]  /*0460*/  FADD R15, R13, R8 ;  /* 0x000000080d0f7221 */ /* 0x010fca0000000000 */
[----:B------:R4:W-:Y:S04]  /*0470*/  STG.E desc[UR4][R2.64], R15 ;  /* 0x0000000f02007986 */ /* 0x0009e8000c101904 */
[----:B------:R-:W1:Y:S02]  /*0480*/  LDG.E R8, desc[UR4][R4.64+0x10] ;  /* 0x0000100404087981 */ /* 0x000e64000c1e1900 */
[----:B-1----:R-:W-:-:S05]  /*0490*/  FADD R9, R15, R8 ;  /* 0x000000080f097221 */ /* 0x002fca0000000000 */
        /* <DEDUP_REMOVED lines=12> */
[----:B------:R-:W-:Y:S04]  /*0560*/  STG.E desc[UR4][R2.64], R9 ;  /* 0x0000000902007986 */ /* 0x000fe8000c101904 */
        /* <DEDUP_REMOVED lines=9> */
[----:B------:R-:W4:Y:S02]  /*0600*/  LDG.E R8, desc[UR4][R4.64+0x30] ;  /* 0x0000300404087981 */ /* 0x000f24000c1e1900 */
[----:B----4-:R-:W-:-:S05]  /*0610*/  FADD R17, R15, R8 ;  /* 0x000000080f117221 */ /* 0x010fca0000000000 */
[----:B------:R4:W-:Y:S04]  /*0620*/  STG.E desc[UR4][R2.64], R17 ;  /* 0x0000001102007986 */ /* 0x0009e8000c101904 */
[----:B------:R-:W1:Y:S02]  /*0630*/  LDG.E R8, desc[UR4][R4.64+0x34] ;  /* 0x0000340404087981 */ /* 0x000e64000c1e1900 */
[----:B-1----:R-:W-:-:S05]  /*0640*/  FADD R11, R17, R8 ;  /* 0x00000008110b7221 */ /* 0x002fca0000000000 */
[----:B------:R4:W-:Y:S04]  /*0650*/  STG.E desc[UR4][R2.64], R11 ;  /* 0x0000000b02007986 */ /* 0x0009e8000c101904 */
[----:B------:R-:W2:Y:S01]  /*0660*/  LDG.E R8, desc[UR4][R4.64+0x38] ;  /* 0x0000380404087981 */ /* 0x000ea2000c1e1900 */
[----:B------:R-:W-:Y:S01]  /*0670*/  IADD3 R7, PT, PT, R7, 0x10, RZ ;  /* 0x0000001007077810 */ /* 0x000fe20007ffe0ff */
[----:B--2---:R-:W-:-:S05]  /*0680*/  FADD R13, R11, R8 ;  /* 0x000000080b0d7221 */ /* 0x004fca0000000000 */
[----:B------:R4:W-:Y:S04]  /*0690*/  STG.E desc[UR4][R2.64], R13 ;  /* 0x0000000d02007986 */ /* 0x0009e8000c101904 */
[----:B------:R-:W2:Y:S01]  /*06a0*/  LDG.E R8, desc[UR4][R4.64+0x3c] ;  /* 0x00003c0404087981 */ /* 0x000ea2000c1e1900 */
[----:B------:R-:W-:Y:S01]  /*06b0*/  ISETP.GE.U32.AND P0, PT, R7, R6, PT ;  /* 0x000000060700720c */ /* 0x000fe20003f06070 */
[----:B--2---:R-:W-:Y:S01]  /*06c0*/  FADD R9, R13, R8 ;  /* 0x000000080d097221 */ /* 0x004fe20000000000 */
[----:B------:R-:W-:-:S04]  /*06d0*/  IADD3 R8, P2, PT, R4, 0x40, RZ ;  /* 0x0000004004087810 */ /* 0x000fc80007f5e0ff */
[----:B---3--:R-:W-:Y:S01]  /*06e0*/  IADD3.X R15, PT, PT, RZ, R5, RZ, P2, !PT ;  /* 0x00000005ff0f7210 */ /* 0x008fe200017fe4ff */
[----:B------:R4:W-:Y:S01]  /*06f0*/  STG.E desc[UR4][R2.64], R9 ;  /* 0x0000000902007986 */ /* 0x0009e2000c101904 */
[----:B------:R-:W-:Y:S02]  /*0700*/  MOV R4, R8 ;  /* 0x0000000800047202 */ /* 0x000fe40000000f00 */
[----:B------:R-:W-:-:S03]  /*0710*/  MOV R5, R15 ;  /* 0x0000000f00057202 */ /* 0x000fc60000000f00 */
[----:B------:R-:W-:Y:S05]  /*0720*/  @!P0 BRA `(.L_x_18) ;  /* 0xfffffffc00248947 */ /* 0x000fea000383ffff */
.L_x_17:
[CC--:B------:R-:W-:Y:S02]  /*0730*/  ISETP.GE.U32.AND P0, PT, R7.reuse, R0.reuse, PT ;  /* 0x000000000700720c */ /* 0x0c0fe40003f06070 */
[----:B------:R-:W-:-:S04]  /*0740*/  IADD3 R6, PT, PT, -R7, R0, RZ ;  /* 0x0000000007067210 */ /* 0x000fc80007ffe1ff */
[----:B------:R-:W-:-:S13]  /*0750*/  ISETP.LE.U32.OR P0, PT, R6, 0x4, P0 ;  /* 0x000000040600780c */ /* 0x000fda0000703470 */
[----:B------:R-:W-:Y:S05]  /*0760*/  @P0 BRA `(.L_x_19) ;  /* 0x0000000000780947 */ /* 0x000fea0003800000 */
[----:B------:R-:W3:Y:S02]  /*0770*/  LDG.E R6, desc[UR4][R4.64] ;  /* 0x0000000404067981 */ /* 0x000ee4000c1e1900 */
[----:B---34-:R-:W-:-:S05]  /*0780*/  FADD R9, R9, R6 ;  /* 0x0000000609097221 */ /* 0x018fca0000000000 */
[----:B------:R-:W-:Y:S04]  /*0790*/  STG.E desc[UR4][R2.64], R9 ;  /* 0x0000000902007986 */ /* 0x000fe8000c101904 */
[----:B------:R-:W2:Y:S02]  /*07a0*/  LDG.E R6, desc[UR4][R4.64+0x4] ;  /* 0x0000040404067981 */ /* 0x000ea4000c1e1900 */
[----:B--2---:R-:W-:-:S05]  /*07b0*/  FADD R11, R9, R6 ;  /* 0x00000006090b7221 */ /* 0x004fca0000000000 */
        /* <DEDUP_REMOVED lines=16> */
[----:B------:R-:W2:Y:S01]  /*08c0*/  LDG.E R6, desc[UR4][R4.64+0x1c] ;  /* 0x00001c0404067981 */ /* 0x000ea2000c1e1900 */
[----:B------:R-:W-:Y:S02]  /*08d0*/  PLOP3.LUT P1, PT, PT, PT, PT, 0x8, 0x80 ;  /* 0x000000000080781c */ /* 0x000fe40003f2e170 */
[----:B------:R-:W-:Y:S01]  /*08e0*/  IADD3 R7, PT, PT, R7, 0x8, RZ ;  /* 0x0000000807077810 */ /* 0x000fe20007ffe0ff */
[----:B--2---:R-:W-:Y:S01]  /*08f0*/  FADD R9, R13, R6 ;  /* 0x000000060d097221 */ /* 0x004fe20000000000 */
[----:B------:R-:W-:-:S04]  /*0900*/  IADD3 R6, P0, PT, R4, 0x20, RZ ;  /* 0x0000002004067810 */ /* 0x000fc80007f1e0ff */
[----:B------:R4:W-:Y:S01]  /*0910*/  STG.E desc[UR4][R2.64], R9 ;  /* 0x0000000902007986 */ /* 0x0009e2000c101904 */
[----:B---3--:R-:W-:Y:S02]  /*0920*/  IADD3.X R15, PT, PT, RZ, R5, RZ, P0, !PT ;  /* 0x00000005ff0f7210 */ /* 0x008fe400007fe4ff */
[----:B------:R-:W-:Y:S02]  /*0930*/  MOV R4, R6 ;  /* 0x0000000600047202 */ /* 0x000fe40000000f00 */
[----:B------:R-:W-:-:S07]  /*0940*/  MOV R5, R15 ;  /* 0x0000000f00057202 */ /* 0x000fce0000000f00 */
.L_x_19:
[----:B------:R-:W-:-:S13]  /*0950*/  ISETP.LT.U32.OR P1, PT, R7, R0, P1 ;  /* 0x000000000700720c */ /* 0x000fda0000f21470 */
[----:B------:R-:W-:Y:S05]  /*0960*/  @!P1 EXIT ;  /* 0x000000000000994d */ /* 0x000fea0003800000 */
[----:B------:R-:W3:Y:S02]  /*0970*/  LDG.E R0, desc[UR4][R4.64] ;  /* 0x0000000404007981 */ /* 0x000ee4000c1e1900 */
[----:B---34-:R-:W-:-:S05]  /*0980*/  FADD R9, R0, R9 ;  /* 0x0000000900097221 */ /* 0x018fca0000000000 */
[----:B------:R-:W-:Y:S04]  /*0990*/  STG.E desc[UR4][R2.64], R9 ;  /* 0x0000000902007986 */ /* 0x000fe8000c101904 */
[----:B------:R-:W2:Y:S02]  /*09a0*/  LDG.E R0, desc[UR4][R4.64+0x4] ;  /* 0x0000040404007981 */ /* 0x000ea4000c1e1900 */
[----:B--2---:R-:W-:-:S05]  /*09b0*/  FADD R7, R9, R0 ;  /* 0x0000000009077221 */ /* 0x004fca0000000000 */
[----:B------:R-:W-:Y:S04]  /*09c0*/  STG.E desc[UR4][R2.64], R7 ;  /* 0x0000000702007986 */ /* 0x000fe8000c101904 */
[----:B------:R-:W2:Y:S02]  /*09d0*/  LDG.E R0, desc[UR4][R4.64+0x8] ;  /* 0x0000080404007981 */ /* 0x000ea4000c1e1900 */
[----:B--2---:R-:W-:-:S05]  /*09e0*/  FADD R11, R7, R0 ;  /* 0x00000000070b7221 */ /* 0x004fca0000000000 */
[----:B------:R-:W-:Y:S04]  /*09f0*/  STG.E desc[UR4][R2.64], R11 ;  /* 0x0000000b02007986 */ /* 0x000fe8000c101904 */
[----:B------:R-:W2:Y:S02]  /*0a00*/  LDG.E R0, desc[UR4][R4.64+0xc] ;  /* 0x00000c0404007981 */ /* 0x000ea4000c1e1900 */
[----:B--2---:R-:W-:-:S05]  /*0a10*/  FADD R13, R11, R0 ;  /* 0x000000000b0d7221 */ /* 0x004fca0000000000 */
[----:B------:R-:W-:Y:S01]  /*0a20*/  STG.E desc[UR4][R2.64], R13 ;  /* 0x0000000d02007986 */ /* 0x000fe2000c101904 */
[----:B------:R-:W-:Y:S05]  /*0a30*/  EXIT ;  /* 0x000000000000794d */ /* 0x000fea0003800000 */
.L_x_20:
        /* <DEDUP_REMOVED lines=12> */
.L_x_60:


//--------------------- .text.reduce_sum_partial  --------------------------
	.section	.text.reduce_sum_partial,"ax",@progbits
	.align	128
        .global         reduce_sum_partial
        .type           reduce_sum_partial,@function
        .size           reduce_sum_partial,(.L_x_61 - reduce_sum_partial)
        .other          reduce_sum_partial,@"STO_CUDA_ENTRY STV_DEFAULT"
reduce_sum_partial:
.text.reduce_sum_partial:
[----:B------:R-:W-:Y:S01]  /*0000*/  LDC R1, c[0x0][0x37c] ;  /* 0x0000df00ff017b82 */ /* 0x000fe20000000800 */
[----:B------:R-:W0:Y:S01]  /*0010*/  S2R R11, SR_CTAID.X ;  /* 0x00000000000b7919 */ /* 0x000e220000002500 */
[----:B------:R-:W1:Y:S01]  /*0020*/  LDCU UR6, c[0x0][0x360] ;  /* 0x00006c00ff0677ac */ /* 0x000e620008000800 */
[----:B------:R-:W-:Y:S01]  /*0030*/  IMAD.MOV.U32 R6, RZ, RZ, RZ ;  /* 0x000000ffff067224 */ /* 0x000fe200078e00ff */
[----:B------:R-:W1:Y:S01]  /*0040*/  S2R R10, SR_TID.X ;  /* 0x00000000000a7919 */ /* 0x000e620000002100 */
[----:B------:R-:W2:Y:S01]  /*0050*/  LDCU UR4, c[0x0][0x390] ;  /* 0x00007200ff0477ac */ /* 0x000ea20008000800 */
[----:B------:R-:W3:Y:S01]  /*0060*/  LDCU.64 UR8, c[0x0][0x358] ;  /* 0x00006b00ff0877ac */ /* 0x000ee20008000a00 */
[----:B0-----:R-:W-:-:S04]  /*0070*/  IMAD.SHL.U32 R0, R11, 0x2, RZ ;  /* 0x000000020b007824 */ /* 0x001fc800078e00ff */
[----:B-1----:R-:W-:Y:S02]  /*0080*/  IMAD R7, R0, UR6, R10 ;  /* 0x0000000600077c24 */ /* 0x002fe4000f8e020a */
[----:B------:R-:W-:-:S03]  /*0090*/  HFMA2 R0, -RZ, RZ, 0, 0 ;  /* 0x00000000ff007431 */ /* 0x000fc600000001ff */
[C---:B------:R-:W-:Y:S02]  /*00a0*/  IADD3 R9, PT, PT, R7.reuse, UR6, RZ ;  /* 0x0000000607097c10 */ /* 0x040fe4000fffe0ff */
[----:B--2---:R-:W-:Y:S02]  /*00b0*/  ISETP.GE.U32.AND P0, PT, R7, UR4, PT ;  /* 0x0000000407007c0c */ /* 0x004fe4000bf06070 */
[----:B------:R-:W-:-:S11]  /*00c0*/  ISETP.GE.U32.AND P1, PT, R9, UR4, PT ;  /* 0x0000000409007c0c */ /* 0x000fd6000bf26070 */
[----:B------:R-:W0:Y:S08]  /*00d0*/  @!P0 LDC.64 R2, c[0x0][0x380] ;  /* 0x0000e000ff028b82 */ /* 0x000e300000000a00 */
[----:B------:R-:W1:Y:S01]  /*00e0*/  @!P1 LDC.64 R4, c[0x0][0x380] ;  /* 0x0000e000ff049b82 */ /* 0x000e620000000a00 */
[----:B0-----:R-:W-:-:S05]  /*00f0*/  @!P0 IMAD.WIDE.U32 R2, R7, 0x4, R2 ;  /* 0x0000000407028825 */ /* 0x001fca00078e0002 */
[----:B---3--:R-:W2:Y:S01]  /*0100*/  @!P0 LDG.E R6, desc[UR8][R2.64] ;  /* 0x0000000802068981 */ /* 0x008ea2000c1e1900 */
[----:B-1----:R-:W-:-:S05]  /*0110*/  @!P1 IMAD.WIDE.U32 R4, R9, 0x4, R4 ;  /* 0x0000000409049825 */ /* 0x002fca00078e0004 */
[----:B------:R-:W3:Y:S01]  /*0120*/  @!P1 LDG.E R0, desc[UR8][R4.64] ;  /* 0x0000000804009981 */ /* 0x000ee2000c1e1900 */
[----:B------:R-:W0:Y:S01]  /*0130*/  S2UR UR5, SR_CgaCtaId ;  /* 0x00000000000579c3 */ /* 0x000e220000008800 */
[----:B------:R-:W-:Y:S01]  /*0140*/  UMOV UR4, 0x400 ;  /* 0x0000040000047882 */ /* 0x000fe20000000000 */
[----:B------:R-:W-:Y:S01]  /*0150*/  VIADD R8, R10, UR6 ;  /* 0x000000060a087c36 */ /* 0x000fe20008000000 */
[----:B------:R-:W-:Y:S02]  /*0160*/  UISETP.NE.AND UP0, UPT, UR6, URZ, UPT ;  /* 0x000000ff0600728c */ /* 0x000fe4000bf05270 */
[----:B0-----:R-:W-:-:S06]  /*0170*/  ULEA UR4, UR5, UR4, 0x18 ;  /* 0x0000000405047291 */ /* 0x001fcc000f8ec0ff */
[----:B------:R-:W-:Y:S02]  /*0180*/  LEA R7, R10, UR4, 0x2 ;  /* 0x000000040a077c11 */ /* 0x000fe4000f8e10ff */
[----:B------:R-:W-:-:S03]  /*0190*/  LEA R9, R8, UR4, 0x2 ;  /* 0x0000000408097c11 */ /* 0x000fc6000f8e10ff */
[----:B--2---:R0:W-:Y:S04]  /*01a0*/  STS [R7], R6 ;  /* 0x0000000607007388 */ /* 0x0041e80000000800 */
[----:B---3--:R0:W-:Y:S01]  /*01b0*/  STS [R9], R0 ;  /* 0x0000000009007388 */ /* 0x0081e20000000800 */
[----:B------:R-:W-:Y:S05]  /*01c0*/  BRA.U !UP0, `(.L_x_21) ;  /* 0x0000000108307547 */ /* 0x000fea000b800000 */
[----:B------:R-:W-:-:S05]  /*01d0*/  UMOV UR5, UR6 ;  /* 0x0000000600057c82 */ /* 0x000fca0008000000 */
.L_x_22:
[----:B------:R-:W-:Y:S01]  /*01e0*/  BAR.SYNC.DEFER_BLOCKING 0x0 ;  /* 0x0000000000007b1d */ /* 0x000fe20000010000 */
[----:B------:R-:W-:-:S13]  /*01f0*/  ISETP.GE.U32.AND P0, PT, R10, UR5, PT ;  /* 0x000000050a007c0c */ /* 0x000fda000bf06070 */
[----:B0-----:R-:W-:Y:S01]  /*0200*/  @!P0 IADD3 R0, PT, PT, R10, UR5, RZ ;  /* 0x000000050a008c10 */ /* 0x001fe2000fffe0ff */
[----:B------:R-:W-:-:S03]  /*0210*/  USHF.R.U32.HI UR5, URZ, 0x1, UR5 ;  /* 0x00000001ff057899 */ /* 0x000fc60008011605 */
[----:B------:R-:W-:Y:S01]  /*0220*/  @!P0 LEA R0, R0, UR4, 0x2 ;  /* 0x0000000400008c11 */ /* 0x000fe2000f8e10ff */
[----:B------:R-:W-:Y:S01]  /*0230*/  UISETP.NE.AND UP0, UPT, UR5, URZ, UPT ;  /* 0x000000ff0500728c */ /* 0x000fe2000bf05270 */
[----:B-1----:R-:W-:Y:S04]  /*0240*/  @!P0 LDS R2, [R7] ;  /* 0x0000000007028984 */ /* 0x002fe80000000800 */
[----:B------:R-:W0:Y:S02]  /*0250*/  @!P0 LDS R3, [R0] ;  /* 0x0000000000038984 */ /* 0x000e240000000800 */
[----:B0-----:R-:W-:-:S05]  /*0260*/  @!P0 FADD R2, R2, R3 ;  /* 0x0000000302028221 */ /* 0x001fca0000000000 */
[----:B------:R1:W-:Y:S01]  /*0270*/  @!P0 STS [R7], R2 ;  /* 0x0000000207008388 */ /* 0x0003e20000000800 */
[----:B------:R-:W-:Y:S05]  /*0280*/  BRA.U UP0, `(.L_x_22) ;  /* 0xfffffffd00d47547 */ /* 0x000fea000b83ffff */
.L_x_21:
[----:B------:R-:W2:Y:S01]  /*0290*/  LDCU UR4, c[0x0][0x390] ;  /* 0x00007200ff0477ac */ /* 0x000ea20008000800 */
[----:B0-----:R-:W-:-:S04]  /*02a0*/  IMAD R0, R11, UR6, R10 ;  /* 0x000000060b007c24 */ /* 0x001fc8000f8e020a */
[----:B------:R-:W-:Y:S01]  /*02b0*/  IMAD.SHL.U32 R0, R0, 0x2, RZ ;  /* 0x0000000200007824 */ /* 0x000fe200078e00ff */
[----:B------:R-:W-:Y:S04]  /*02c0*/  BAR.SYNC.DEFER_BLOCKING 0x0 ;  /* 0x0000000000007b1d */ /* 0x000fe80000010000 */
[----:B--2---:R-:W-:-:S04]  /*02d0*/  ISETP.GE.U32.AND P0, PT, R0, UR4, PT ;  /* 0x0000000400007c0c */ /* 0x004fc8000bf06070 */
[----:B------:R-:W-:-:S13]  /*02e0*/  ISETP.NE.OR P0, PT, R10, RZ, P0 ;  /* 0x000000ff0a00720c */ /* 0x000fda0000705670 */
[----:B------:R-:W-:Y:S05]  /*02f0*/  @P0 EXIT ;  /* 0x000000000000094d */ /* 0x000fea0003800000 */
[----:B------:R-:W0:Y:S01]  /*0300*/  S2UR UR5, SR_CgaCtaId ;  /* 0x00000000000579c3 */ /* 0x000e220000008800 */
[----:B------:R-:W-:-:S07]  /*0310*/  UMOV UR4, 0x400 ;  /* 0x0000040000047882 */ /* 0x000fce0000000000 */
[----:B-1----:R-:W1:Y:S01]  /*0320*/  LDC.64 R2, c[0x0][0x388] ;  /* 0x0000e200ff027b82 */ /* 0x002e620000000a00 */
[----:B0-----:R-:W-:Y:S01]  /*0330*/  ULEA UR4, UR5, UR4, 0x18 ;  /* 0x0000000405047291 */ /* 0x001fe2000f8ec0ff */
[----:B-1----:R-:W-:-:S08]  /*0340*/  IMAD.WIDE.U32 R2, R11, 0x4, R2 ;  /* 0x000000040b027825 */ /* 0x002fd000078e0002 */
[----:B------:R-:W0:Y:S04]  /*0350*/  LDS R5, [UR4] ;  /* 0x00000004ff057984 */ /* 0x000e280008000800 */
[----:B0-----:R-:W-:Y:S01]  /*0360*/  STG.E desc[UR8][R2.64], R5 ;  /* 0x0000000502007986 */ /* 0x001fe2000c101908 */
[----:B------:R-:W-:Y:S05]  /*0370*/  EXIT ;  /* 0x000000000000794d */ /* 0x000fea0003800000 */
.L_x_23:
        /* <DEDUP_REMOVED lines=16> */
.L_x_61:


//--------------------- .text.cross_entropy_backward --------------------------
	.section	.text.cross_entropy_backward,"ax",@progbits
	.align	128
        .global         cross_entropy_backward
        .type           cross_entropy_backward,@function
        .size           cross_entropy_backward,(.L_x_62 - cross_entropy_backward)
        .other          cross_entropy_backward,@"STO_CUDA_ENTRY STV_DEFAULT"
cross_entropy_backward:
.text.cross_entropy_backward:
        /* <DEDUP_REMOVED lines=9> */
[----:B------:R-:W1:Y:S07]  /*0090*/  LDCU.64 UR4, c[0x0][0x358] ;  /* 0x00006b00ff0477ac */ /* 0x000e6e0008000a00 */
[----:B------:R-:W2:Y:S08]  /*00a0*/  LDC.64 R4, c[0x0][0x390] ;  /* 0x0000e400ff047b82 */ /* 0x000eb00000000a00 */
[----:B------:R-:W3:Y:S01]  /*00b0*/  LDC.64 R6, c[0x0][0x398] ;  /* 0x0000e600ff067b82 */ /* 0x000ee20000000a00 */
[----:B0-----:R-:W-:-:S07]  /*00c0*/  IMAD.WIDE R2, R11, 0x4, R2 ;  /* 0x000000040b027825 */ /* 0x001fce00078e0202 */
[----:B------:R-:W0:Y:S01]  /*00d0*/  LDC.64 R8, c[0x0][0x388] ;  /* 0x0000e200ff087b82 */ /* 0x000e220000000a00 */
[----:B-1----:R-:W4:Y:S01]  /*00e0*/  LDG.E R3, desc[UR4][R2.64] ;  /* 0x0000000402037981 */ /* 0x002f22000c1e1900 */
[----:B--2---:R-:W-:-:S06]  /*00f0*/  IMAD.WIDE R4, R11, 0x4, R4 ;  /* 0x000000040b047825 */ /* 0x004fcc00078e0204 */
[----:B------:R-:W4:Y:S04]  /*0100*/  LDG.E R4, desc[UR4][R4.64] ;  /* 0x0000000404047981 */ /* 0x000f28000c1e1900 */
[----:B---3--:R-:W2:Y:S01]  /*0110*/  LDG.E R7, desc[UR4][R6.64] ;  /* 0x0000000406077981 */ /* 0x008ea2000c1e1900 */
[----:B0-----:R-:W-:-:S04]  /*0120*/  IMAD.WIDE R8, R11, 0x4, R8 ;  /* 0x000000040b087825 */ /* 0x001fc800078e0208 */
[----:B----4-:R-:W-:-:S04]  /*0130*/  FADD R0, -R4, R3 ;  /* 0x0000000304007221 */ /* 0x010fc80000000100 */
[----:B--2---:R-:W-:-:S05]  /*0140*/  FMUL R11, R0, R7 ;  /* 0x00000007000b7220 */ /* 0x004fca0000400000 */
[----:B------:R-:W-:Y:S01]  /*0150*/  STG.E desc[UR4][R8.64], R11 ;  /* 0x0000000b08007986 */ /* 0x000fe2000c101904 */
[----:B------:R-:W-:Y:S05]  /*0160*/  EXIT ;  /* 0x000000000000794d */ /* 0x000fea0003800000 */
.L_x_24:
        /* <DEDUP_REMOVED lines=9> */
.L_x_62:


//--------------------- .text.cross_entropy_forward --------------------------
	.section	.text.cross_entropy_forward,"ax",@progbits
	.align	128
        .global         cross_entropy_forward
        .type           cross_entropy_forward,@function
        .size           cross_entropy_forward,(.L_x_63 - cross_entropy_forward)
        .other          cross_entropy_forward,@"STO_CUDA_ENTRY STV_DEFAULT"
cross_entropy_forward:
.text.cross_entropy_forward:
        /* <DEDUP_REMOVED lines=9> */
[----:B------:R-:W1:Y:S07]  /*0090*/  LDCU.64 UR4, c[0x0][0x358] ;  /* 0x00006b00ff0477ac */ /* 0x000e6e0008000a00 */
[----:B------:R-:W2:Y:S01]  /*00a0*/  LDC.64 R14, c[0x0][0x388] ;  /* 0x0000e200ff0e7b82 */ /* 0x000ea20000000a00 */
[----:B0-----:R-:W-:-:S04]  /*00b0*/  IMAD R7, R3, R5, RZ ;  /* 0x0000000503077224 */ /* 0x001fc800078e02ff */
[----:B--2---:R-:W-:-:S05]  /*00c0*/  IMAD.WIDE.U32 R8, R7, 0x4, R14 ;  /* 0x0000000407087825 */ /* 0x004fca00078e000e */
[----:B-1----:R-:W2:Y:S01]  /*00d0*/  LDG.E R2, desc[UR4][R8.64] ;  /* 0x0000000408027981 */ /* 0x002ea2000c1e1900 */
[----:B------:R-:W-:Y:S02]  /*00e0*/  ISETP.GE.U32.AND P0, PT, R5, 0x2, PT ;  /* 0x000000020500780c */ /* 0x000fe40003f06070 */
[----:B--2---:R-:W-:-:S11]  /*00f0*/  MOV R23, R2 ;  /* 0x0000000200177202 */ /* 0x004fd60000000f00 */
[----:B------:R-:W-:Y:S05]  /*0100*/  @!P0 BRA `(.L_x_25) ;  /* 0x0000000800908947 */ /* 0x000fea0003800000 */
[----:B------:R-:W-:Y:S01]  /*0110*/  IADD3 R6, PT, PT, R5, -0x1, RZ ;  /* 0xffffffff05067810 */ /* 0x000fe20007ffe0ff */
[----:B------:R-:W-:Y:S01]  /*0120*/  HFMA2 R0, -RZ, RZ, 0, 5.9604644775390625e-08 ;  /* 0x00000001ff007431 */ /* 0x000fe200000001ff */
[----:B------:R-:W-:Y:S02]  /*0130*/  MOV R23, RZ ;  /* 0x000000ff00177202 */ /* 0x000fe40000000f00 */
[----:B------:R-:W-:-:S13]  /*0140*/  LOP3.LUT P0, R4, R6, 0x3, RZ, 0xc0, !PT ;  /* 0x0000000306047812 */ /* 0x000fda000780c0ff */
[----:B------:R-:W-:Y:S05]  /*0150*/  @!P0 BRA `(.L_x_26) ;  /* 0x00000000005c8947 */ /* 0x000fea0003800000 */
[----:B------:R-:W-:-:S13]  /*0160*/  ISETP.NE.AND P0, PT, R4, 0x1, PT ;  /* 0x000000010400780c */ /* 0x000fda0003f05270 */
[----:B------:R-:W-:Y:S05]  /*0170*/  @!P0 BRA `(.L_x_27) ;  /* 0x0000000000348947 */ /* 0x000fea0003800000 */
[----:B------:R-:W-:-:S13]  /*0180*/  ISETP.NE.AND P0, PT, R4, 0x2, PT ;  /* 0x000000020400780c */ /* 0x000fda0003f05270 */
[----:B------:R-:W-:Y:S02]  /*0190*/  @P0 MOV R0, 0x2 ;  /* 0x0000000200000802 */ /* 0x000fe40000000f00 */
[C---:B------:R-:W-:Y:S02]  /*01a0*/  @P0 IADD3 R9, PT, PT, R7.reuse, 0x1, RZ ;  /* 0x0000000107090810 */ /* 0x040fe40007ffe0ff */
[----:B------:R-:W-:-:S03]  /*01b0*/  IADD3 R11, PT, PT, R7, R0, RZ ;  /* 0x00000000070b7210 */ /* 0x000fc60007ffe0ff */
[----:B------:R-:W-:-:S04]  /*01c0*/  @P0 IMAD.WIDE.U32 R8, R9, 0x4, R14 ;  /* 0x0000000409080825 */ /* 0x000fc800078e000e */
[----:B------:R-:W-:Y:S02]  /*01d0*/  IMAD.WIDE.U32 R10, R11, 0x4, R14 ;  /* 0x000000040b0a7825 */ /* 0x000fe400078e000e */
[----:B------:R-:W2:Y:S04]  /*01e0*/  @P0 LDG.E R9, desc[UR4][R8.64] ;  /* 0x0000000408090981 */ /* 0x000ea8000c1e1900 */
[----:B------:R-:W3:Y:S01]  /*01f0*/  LDG.E R11, desc[UR4][R10.64] ;  /* 0x000000040a0b7981 */ /* 0x000ee2000c1e1900 */
[----:B------:R-:W-:Y:S02]  /*0200*/  MOV R4, R2 ;  /* 0x0000000200047202 */ /* 0x000fe40000000f00 */
[----:B------:R-:W-:Y:S02]  /*0210*/  IADD3 R0, PT, PT, R0, 0x1, RZ ;  /* 0x0000000100007810 */ /* 0x000fe40007ffe0ff */
[----:B--2---:R-:W-:-:S04]  /*0220*/  @P0 FMNMX R4, R2, R9, !PT ;  /* 0x0000000902040209 */ /* 0x004fc80007800000 */
[----:B---3--:R-:W-:Y:S01]  /*0230*/  FMNMX R4, R11, R4, !PT ;  /* 0x000000040b047209 */ /* 0x008fe20007800000 */
[----:B------:R-:W-:Y:S06]  /*0240*/  BRA `(.L_x_28) ;  /* 0x0000000000047947 */ /* 0x000fec0003800000 */
.L_x_27:
[----:B------:R-:W-:-:S07]  /*0250*/  MOV R4, R2 ;  /* 0x0000000200047202 */ /* 0x000fce0000000f00 */
.L_x_28:
[----:B------:R-:W-:-:S05]  /*0260*/  IADD3 R9, PT, PT, R7, R0, RZ ;  /* 0x0000000007097210 */ /* 0x000fca0007ffe0ff */
[----:B------:R-:W-:-:S06]  /*0270*/  IMAD.WIDE.U32 R8, R9, 0x4, R14 ;  /* 0x0000000409087825 */ /* 0x000fcc00078e000e */
[----:B------:R-:W2:Y:S01]  /*0280*/  LDG.E R9, desc[UR4][R8.64] ;  /* 0x0000000408097981 */ /* 0x000ea2000c1e1900 */
[----:B------:R-:W-:Y:S02]  /*0290*/  IADD3 R0, PT, PT, R0, 0x1, RZ ;  /* 0x0000000100007810 */ /* 0x000fe40007ffe0ff */
[----:B--2---:R-:W-:-:S04]  /*02a0*/  FMNMX R4, R9, R4, !PT ;  /* 0x0000000409047209 */ /* 0x004fc80007800000 */
[----:B------:R-:W-:Y:S01]  /*02b0*/  MOV R23, R4 ;  /* 0x0000000400177202 */ /* 0x000fe20000000f00 */
[----:B------:R-:W-:Y:S06]  /*02c0*/  BRA `(.L_x_29) ;  /* 0x0000000000047947 */ /* 0x000fec0003800000 */
.L_x_26:
[----:B------:R-:W-:-:S07]  /*02d0*/  MOV R4, R2 ;  /* 0x0000000200047202 */ /* 0x000fce0000000f00 */
.L_x_29:
[----:B------:R-:W-:-:S13]  /*02e0*/  ISETP.GE.U32.AND P0, PT, R6, 0x4, PT ;  /* 0x000000040600780c */ /* 0x000fda0003f06070 */
[----:B------:R-:W-:Y:S05]  /*02f0*/  @!P0 BRA `(.L_x_25) ;  /* 0x0000000800148947 */ /* 0x000fea0003800000 */
[-C--:B------:R-:W-:Y:S01]  /*0300*/  ISETP.GE.U32.AND P2, PT, R0, R5.reuse, PT ;  /* 0x000000050000720c */ /* 0x080fe20003f46070 */
[----:B------:R-:W-:-:S12]  /*0310*/  IMAD R6, R3, R5, R0 ;  /* 0x0000000503067224 */ /* 0x000fd800078e0200 */
[C---:B------:R-:W-:Y:S01]  /*0320*/  @P2 IADD3 R9, PT, PT, R6.reuse, 0x1, RZ ;  /* 0x0000000106092810 */ /* 0x040fe20007ffe0ff */
[C-C-:B------:R-:W-:Y:S01]  /*0330*/  @P2 IMAD.WIDE.U32 R10, R6.reuse, 0x4, R14.reuse ;  /* 0x00000004060a2825 */ /* 0x140fe200078e000e */
[C---:B------:R-:W-:Y:S02]  /*0340*/  @P2 IADD3 R13, PT, PT, R6.reuse, 0x2, RZ ;  /* 0x00000002060d2810 */ /* 0x040fe40007ffe0ff */
[----:B------:R-:W-:Y:S01]  /*0350*/  @P2 IADD3 R17, PT, PT, R6, 0x3, RZ ;  /* 0x0000000306112810 */ /* 0x000fe20007ffe0ff */
[--C-:B------:R-:W-:Y:S02]  /*0360*/  @P2 IMAD.WIDE.U32 R8, R9, 0x4, R14.reuse ;  /* 0x0000000409082825 */ /* 0x100fe400078e000e */
[----:B------:R-:W2:Y:S02]  /*0370*/  @P2 LDG.E R10, desc[UR4][R10.64] ;  /* 0x000000040a0a2981 */ /* 0x000ea4000c1e1900 */
[--C-:B------:R-:W-:Y:S02]  /*0380*/  @P2 IMAD.WIDE.U32 R12, R13, 0x4, R14.reuse ;  /* 0x000000040d0c2825 */ /* 0x100fe400078e000e */
[----:B------:R-:W2:Y:S02]  /*0390*/  @P2 LDG.E R8, desc[UR4][R8.64] ;  /* 0x0000000408082981 */ /* 0x000ea4000c1e1900 */
[----:B------:R-:W-:-:S02]  /*03a0*/  @P2 IMAD.WIDE.U32 R16, R17, 0x4, R14 ;  /* 0x0000000411102825 */ /* 0x000fc400078e000e */
[----:B------:R-:W3:Y:S04]  /*03b0*/  @P2 LDG.E R13, desc[UR4][R12.64] ;  /* 0x000000040c0d2981 */ /* 0x000ee8000c1e1900 */
[----:B------:R-:W3:Y:S01]  /*03c0*/  @P2 LDG.E R16, desc[UR4][R16.64] ;  /* 0x0000000410102981 */ /* 0x000ee2000c1e1900 */
[----:B------:R-:W-:-:S04]  /*03d0*/  @P2 IADD3 R0, PT, PT, R0, 0x4, RZ ;  /* 0x0000000400002810 */ /* 0x000fc80007ffe0ff */
[CC--:B------:R-:W-:Y:S02]  /*03e0*/  ISETP.GE.U32.AND P0, PT, R0.reuse, R5.reuse, PT ;  /* 0x000000050000720c */ /* 0x0c0fe40003f06070 */
[----:B------:R-:W-:-:S04]  /*03f0*/  IADD3 R18, PT, PT, -R0, R5, RZ ;  /* 0x0000000500127210 */ /* 0x000fc80007ffe1ff */
[----:B------:R-:W-:Y:S02]  /*0400*/  ISETP.LE.U32.OR P1, PT, R18, 0xc, P0 ;  /* 0x0000000c1200780c */ /* 0x000fe40000723470 */
[----:B------:R-:W-:Y:S02]  /*0410*/  MOV R23, R4 ;  /* 0x0000000400177202 */ /* 0x000fe40000000f00 */
[----:B------:R-:W-:Y:S02]  /*0420*/  PLOP3.LUT P0, PT, P2, PT, PT, 0x8, 0x80 ;  /* 0x000000000080781c */ /* 0x000fe4000170e170 */
[----:B------:R-:W-:Y:S02]  /*0430*/  @P2 IADD3 R6, PT, PT, R6, 0x4, RZ ;  /* 0x0000000406062810 */ /* 0x000fe40007ffe0ff */
[----:B--2---:R-:W-:-:S04]  /*0440*/  @P2 FMNMX3 R10, R10, R23, R8, !PT ;  /* 0x000000170a0a2276 */ /* 0x004fc80007800008 */
[----:B---3--:R-:W-:Y:S01]  /*0450*/  @P2 FMNMX3 R23, R13, R10, R16, !PT ;  /* 0x0000000a0d172276 */ /* 0x008fe20007800010 */
[----:B------:R-:W-:Y:S06]  /*0460*/  @P1 BRA `(.L_x_30) ;  /* 0x0000000000f41947 */ /* 0x000fec0003800000 */
[----:B------:R-:W-:Y:S02]  /*0470*/  PLOP3.LUT P0, PT, PT, PT, PT, 0x8, 0x80 ;  /* 0x000000000080781c */ /* 0x000fe40003f0e170 */
[----:B------:R-:W-:-:S11]  /*0480*/  IADD3 R9, PT, PT, R5, -0xc, RZ ;  /* 0xfffffff405097810 */ /* 0x000fd60007ffe0ff */
.L_x_31:
[C---:B------:R-:W-:Y:S01]  /*0490*/  IADD3 R17, PT, PT, R6.reuse, 0x1, RZ ;  /* 0x0000000106117810 */ /* 0x040fe20007ffe0ff */
[----:B------:R-:W-:-:S04]  /*04a0*/  IMAD.WIDE.U32 R24, R6, 0x4, R14 ;  /* 0x0000000406187825 */ /* 0x000fc800078e000e */
[--C-:B------:R-:W-:Y:S02]  /*04b0*/  IMAD.WIDE.U32 R16, R17, 0x4, R14.reuse ;  /* 0x0000000411107825 */ /* 0x100fe400078e000e */
[----:B------:R0:W2:Y:S04]  /*04c0*/  LDG.E R24, desc[UR4][R24.64] ;  /* 0x0000000418187981 */ /* 0x0000a8000c1e1900 */
[----:B------:R1:W2:Y:S01]  /*04d0*/  LDG.E R22, desc[UR4][R16.64] ;  /* 0x0000000410167981 */ /* 0x0002a2000c1e1900 */
[C---:B------:R-:W-:Y:S02]  /*04e0*/  IADD3 R19, PT, PT, R6.reuse, 0x3, RZ ;  /* 0x0000000306137810 */ /* 0x040fe40007ffe0ff */
[C---:B------:R-:W-:Y:S02]  /*04f0*/  IADD3 R11, PT, PT, R6.reuse, 0x2, RZ ;  /* 0x00000002060b7810 */ /* 0x040fe40007ffe0ff */
[C---:B------:R-:W-:Y:S01]  /*0500*/  IADD3 R13, PT, PT, R6.reuse, 0x4, RZ ;  /* 0x00000004060d7810 */ /* 0x040fe20007ffe0ff */
[----:B------:R-:W-:Y:S01]  /*0510*/  IMAD.WIDE.U32 R18, R19, 0x4, R14 ;  /* 0x0000000413127825 */ /* 0x000fe200078e000e */
[----:B------:R-:W-:-:S02]  /*0520*/  IADD3 R21, PT, PT, R6, 0x6, RZ ;  /* 0x0000000606157810 */ /* 0x000fc40007ffe0ff */
[C---:B0-----:R-:W-:Y:S01]  /*0530*/  IADD3 R25, PT, PT, R6.reuse, 0x9, RZ ;  /* 0x0000000906197810 */ /* 0x041fe20007ffe0ff */
[--C-:B------:R-:W-:Y:S01]  /*0540*/  IMAD.WIDE.U32 R10, R11, 0x4, R14.reuse ;  /* 0x000000040b0a7825 */ /* 0x100fe200078e000e */
[C---:B------:R-:W-:Y:S01]  /*0550*/  IADD3 R29, PT, PT, R6.reuse, 0x5, RZ ;  /* 0x00000005061d7810 */ /* 0x040fe20007ffe0ff */
[----:B------:R0:W3:Y:S02]  /*0560*/  LDG.E R4, desc[UR4][R18.64] ;  /* 0x0000000412047981 */ /* 0x0000e4000c1e1900 */
[--C-:B------:R-:W-:Y:S01]  /*0570*/  IMAD.WIDE.U32 R12, R13, 0x4, R14.reuse ;  /* 0x000000040d0c7825 */ /* 0x100fe200078e000e */
[C---:B------:R-:W-:Y:S01]  /*0580*/  IADD3 R27, PT, PT, R6.reuse, 0x7, RZ ;  /* 0x00000007061b7810 */ /* 0x040fe20007ffe0ff */
[----:B------:R-:W3:Y:S02]  /*0590*/  LDG.E R11, desc[UR4][R10.64] ;  /* 0x000000040a0b7981 */ /* 0x000ee4000c1e1900 */
[--C-:B-1----:R-:W-:Y:S01]  /*05a0*/  IMAD.WIDE.U32 R16, R21, 0x4, R14.reuse ;  /* 0x0000000415107825 */ /* 0x102fe200078e000e */
[C---:B------:R-:W-:Y:S01]  /*05b0*/  IADD3 R21, PT, PT, R6.reuse, 0x8, RZ ;  /* 0x0000000806157810 */ /* 0x040fe20007ffe0ff */
[----:B------:R-:W4:Y:S02]  /*05c0*/  LDG.E R12, desc[UR4][R12.64] ;  /* 0x000000040c0c7981 */ /* 0x000f24000c1e1900 */
[----:B0-----:R-:W-:Y:S01]  /*05d0*/  IMAD.WIDE.U32 R18, R25, 0x4, R14 ;  /* 0x0000000419127825 */ /* 0x001fe200078e000e */
[----:B------:R-:W-:-:S03]  /*05e0*/  IADD3 R25, PT, PT, R6, 0xa, RZ ;  /* 0x0000000a06197810 */ /* 0x000fc60007ffe0ff */
[--C-:B------:R-:W-:Y:S01]  /*05f0*/  IMAD.WIDE.U32 R28, R29, 0x4, R14.reuse ;  /* 0x000000041d1c7825 */ /* 0x100fe200078e000e */
[----:B------:R0:W5:Y:S03]  /*0600*/  LDG.E R10, desc[UR4][R16.64] ;  /* 0x00000004100a7981 */ /* 0x000166000c1e1900 */
[--C-:B------:R-:W-:Y:S01]  /*0610*/  IMAD.WIDE.U32 R26, R27, 0x4, R14.reuse ;  /* 0x000000041b1a7825 */ /* 0x100fe200078e000e */
[----:B------:R1:W5:Y:S03]  /*0620*/  LDG.E R13, desc[UR4][R18.64] ;  /* 0x00000004120d7981 */ /* 0x000366000c1e1900 */
[----:B------:R-:W-:Y:S01]  /*0630*/  IMAD.WIDE.U32 R20, R21, 0x4, R14 ;  /* 0x0000000415147825 */ /* 0x000fe200078e000e */
[----:B------:R-:W4:Y:S01]  /*0640*/  LDG.E R29, desc[UR4][R28.64] ;  /* 0x000000041c1d7981 */ /* 0x000f22000c1e1900 */
[----:B0-----:R-:W-:-:S03]  /*0650*/  IADD3 R17, PT, PT, R6, 0xb, RZ ;  /* 0x0000000b06117810 */ /* 0x001fc60007ffe0ff */
[----:B------:R0:W5:Y:S01]  /*0660*/  LDG.E R8, desc[UR4][R20.64] ;  /* 0x0000000414087981 */ /* 0x000162000c1e1900 */
[--C-:B-1----:R-:W-:Y:S01]  /*0670*/  IMAD.WIDE.U32 R18, R25, 0x4, R14.reuse ;  /* 0x0000000419127825 */ /* 0x102fe200078e000e */
[----:B------:R-:W-:Y:S02]  /*0680*/  IADD3 R25, PT, PT, R6, 0xc, RZ ;  /* 0x0000000c06197810 */ /* 0x000fe40007ffe0ff */
[----:B------:R-:W5:Y:S01]  /*0690*/  LDG.E R27, desc[UR4][R26.64] ;  /* 0x000000041a1b7981 */ /* 0x000f62000c1e1900 */
[----:B------:R-:W-:-:S04]  /*06a0*/  IMAD.WIDE.U32 R16, R17, 0x4, R14 ;  /* 0x0000000411107825 */ /* 0x000fc800078e000e */
[----:B0-----:R-:W-:Y:S01]  /*06b0*/  IMAD.WIDE.U32 R20, R25, 0x4, R14 ;  /* 0x0000000419147825 */ /* 0x001fe200078e000e */
[C---:B------:R-:W-:Y:S01]  /*06c0*/  IADD3 R25, PT, PT, R6.reuse, 0xd, RZ ;  /* 0x0000000d06197810 */ /* 0x040fe20007ffe0ff */
[----:B------:R-:W5:Y:S04]  /*06d0*/  LDG.E R17, desc[UR4][R16.64] ;  /* 0x0000000410117981 */ /* 0x000f68000c1e1900 */
[----:B------:R0:W5:Y:S04]  /*06e0*/  LDG.E R26, desc[UR4][R18.64] ;  /* 0x00000004121a7981 */ /* 0x000168000c1e1900 */
[----:B------:R-:W5:Y:S01]  /*06f0*/  LDG.E R28, desc[UR4][R20.64] ;  /* 0x00000004141c7981 */ /* 0x000f62000c1e1900 */
[----:B0-----:R-:W-:-:S05]  /*0700*/  IADD3 R19, PT, PT, R6, 0xf, RZ ;  /* 0x0000000f06137810 */ /* 0x001fca0007ffe0ff */
[----:B------:R-:W-:-:S06]  /*0710*/  IMAD.WIDE.U32 R18, R19, 0x4, R14 ;  /* 0x0000000413127825 */ /* 0x000fcc00078e000e */
[----:B------:R-:W5:Y:S01]  /*0720*/  LDG.E R18, desc[UR4][R18.64] ;  /* 0x0000000412127981 */ /* 0x000f62000c1e1900 */
[----:B--2---:R-:W-:Y:S01]  /*0730*/  FMNMX3 R16, R24, R23, R22, !PT ;  /* 0x0000001718107276 */ /* 0x004fe20007800016 */
[----:B------:R-:W-:Y:S01]  /*0740*/  IMAD.WIDE.U32 R24, R25, 0x4, R14 ;  /* 0x0000000419187825 */ /* 0x000fe200078e000e */
[----:B------:R-:W-:-:S05]  /*0750*/  IADD3 R23, PT, PT, R6, 0xe, RZ ;  /* 0x0000000e06177810 */ /* 0x000fca0007ffe0ff */
[----:B------:R-:W-:Y:S01]  /*0760*/  IMAD.WIDE.U32 R22, R23, 0x4, R14 ;  /* 0x0000000417167825 */ /* 0x000fe200078e000e */
[----:B------:R-:W2:Y:S05]  /*0770*/  LDG.E R25, desc[UR4][R24.64] ;  /* 0x0000000418197981 */ /* 0x000eaa000c1e1900 */
[----:B------:R-:W2:Y:S01]  /*0780*/  LDG.E R23, desc[UR4][R22.64] ;  /* 0x0000000416177981 */ /* 0x000ea2000c1e1900 */
[----:B---3--:R-:W-:Y:S02]  /*0790*/  FMNMX3 R4, R11, R16, R4, !PT ;  /* 0x000000100b047276 */ /* 0x008fe40007800004 */
[----:B------:R-:W-:-:S04]  /*07a0*/  IADD3 R0, PT, PT, R0, 0x10, RZ ;  /* 0x0000001000007810 */ /* 0x000fc80007ffe0ff */
[----:B------:R-:W-:Y:S02]  /*07b0*/  ISETP.GE.U32.AND P1, PT, R0, R9, PT ;  /* 0x000000090000720c */ /* 0x000fe40003f26070 */
[----:B----4-:R-:W-:-:S04]  /*07c0*/  FMNMX3 R4, R12, R4, R29, !PT ;  /* 0x000000040c047276 */ /* 0x010fc8000780001d */
[----:B-----5:R-:W-:-:S04]  /*07d0*/  FMNMX3 R4, R10, R4, R27, !PT ;  /* 0x000000040a047276 */ /* 0x020fc8000780001b */
[----:B------:R-:W-:-:S04]  /*07e0*/  FMNMX3 R4, R8, R4, R13, !PT ;  /* 0x0000000408047276 */ /* 0x000fc8000780000d */
[----:B------:R-:W-:Y:S02]  /*07f0*/  FMNMX3 R4, R26, R4, R17, !PT ;  /* 0x000000041a047276 */ /* 0x000fe40007800011 */
[----:B------:R-:W-:Y:S02]  /*0800*/  IADD3 R6, PT, PT, R6, 0x10, RZ ;  /* 0x0000001006067810 */ /* 0x000fe40007ffe0ff */
[----:B--2---:R-:W-:-:S04]  /*0810*/  FMNMX3 R4, R28, R4, R25, !PT ;  /* 0x000000041c047276 */ /* 0x004fc80007800019 */
[----:B------:R-:W-:Y:S01]  /*0820*/  FMNMX3 R23, R23, R4, R18, !PT ;  /* 0x0000000417177276 */ /* 0x000fe20007800012 */
[----:B------:R-:W-:Y:S06]  /*0830*/  @!P1 BRA `(.L_x_31) ;  /* 0xfffffffc00149947 */ /* 0x000fec000383ffff */
.L_x_30:
[CC--:B------:R-:W-:Y:S02]  /*0840*/  ISETP.GE.U32.AND P1, PT, R0.reuse, R5.reuse, PT ;  /* 0x000000050000720c */ /* 0x0c0fe40003f26070 */
[----:B------:R-:W-:-:S04]  /*0850*/  IADD3 R4, PT, PT, -R0, R5, RZ ;  /* 0x0000000500047210 */ /* 0x000fc80007ffe1ff */
[----:B------:R-:W-:-:S13]  /*0860*/  ISETP.LE.U32.OR P1, PT, R4, 0x4, P1 ;  /* 0x000000040400780c */ /* 0x000fda0000f23470 */
[----:B------:R-:W-:Y:S05]  /*0870*/  @P1 BRA `(.L_x_32) ;  /* 0x0000000000781947 */ /* 0x000fea0003800000 */
[C---:B------:R-:W-:Y:S01]  /*0880*/  IADD3 R17, PT, PT, R6.reuse, 0x1, RZ ;  /* 0x0000000106117810 */ /* 0x040fe20007ffe0ff */
[C-C-:B------:R-:W-:Y:S01]  /*0890*/  IMAD.WIDE.U32 R12, R6.reuse, 0x4, R14.reuse ;  /* 0x00000004060c7825 */ /* 0x140fe200078e000e */
[C---:B------:R-:W-:Y:S02]  /*08a0*/  IADD3 R19, PT, PT, R6.reuse, 0x3, RZ ;  /* 0x0000000306137810 */ /* 0x040fe40007ffe0ff */
[C---:B------:R-:W-:Y:S01]  /*08b0*/  IADD3 R25, PT, PT, R6.reuse, 0x2, RZ ;  /* 0x0000000206197810 */ /* 0x040fe20007ffe0ff */
[--C-:B------:R-:W-:Y:S01]  /*08c0*/  IMAD.WIDE.U32 R16, R17, 0x4, R14.reuse ;  /* 0x0000000411107825 */ /* 0x100fe200078e000e */
[C---:B------:R-:W-:Y:S01]  /*08d0*/  IADD3 R11, PT, PT, R6.reuse, 0x4, RZ ;  /* 0x00000004060b7810 */ /* 0x040fe20007ffe0ff */
[----:B------:R0:W2:Y:S01]  /*08e0*/  LDG.E R4, desc[UR4][R12.64] ;  /* 0x000000040c047981 */ /* 0x0000a2000c1e1900 */
[C---:B------:R-:W-:Y:S01]  /*08f0*/  IADD3 R9, PT, PT, R6.reuse, 0x5, RZ ;  /* 0x0000000506097810 */ /* 0x040fe20007ffe0ff */
[--C-:B------:R-:W-:Y:S01]  /*0900*/  IMAD.WIDE.U32 R18, R19, 0x4, R14.reuse ;  /* 0x0000000413127825 */ /* 0x100fe200078e000e */
[C---:B------:R-:W-:Y:S01]  /*0910*/  IADD3 R27, PT, PT, R6.reuse, 0x6, RZ ;  /* 0x00000006061b7810 */ /* 0x040fe20007ffe0ff */
[----:B------:R1:W2:Y:S02]  /*0920*/  LDG.E R20, desc[UR4][R16.64] ;  /* 0x0000000410147981 */ /* 0x0002a4000c1e1900 */
[--C-:B------:R-:W-:Y:S01]  /*0930*/  IMAD.WIDE.U32 R24, R25, 0x4, R14.reuse ;  /* 0x0000000419187825 */ /* 0x100fe200078e000e */
[----:B------:R-:W-:Y:S01]  /*0940*/  IADD3 R29, PT, PT, R6, 0x7, RZ ;  /* 0x00000007061d7810 */ /* 0x000fe20007ffe0ff */
[----:B------:R-:W3:Y:S02]  /*0950*/  LDG.E R18, desc[UR4][R18.64] ;  /* 0x0000000412127981 */ /* 0x000ee4000c1e1900 */
[----:B------:R-:W-:-:S02]  /*0960*/  IMAD.WIDE.U32 R10, R11, 0x4, R14 ;  /* 0x000000040b0a7825 */ /* 0x000fc400078e000e */
[----:B------:R-:W3:Y:S02]  /*0970*/  LDG.E R21, desc[UR4][R24.64] ;  /* 0x0000000418157981 */ /* 0x000ee4000c1e1900 */
[--C-:B------:R-:W-:Y:S02]  /*0980*/  IMAD.WIDE.U32 R8, R9, 0x4, R14.reuse ;  /* 0x0000000409087825 */ /* 0x100fe400078e000e */
[----:B------:R-:W4:Y:S02]  /*0990*/  LDG.E R11, desc[UR4][R10.64] ;  /* 0x000000040a0b7981 */ /* 0x000f24000c1e1900 */
[--C-:B0-----:R-:W-:Y:S02]  /*09a0*/  IMAD.WIDE.U32 R12, R27, 0x4, R14.reuse ;  /* 0x000000041b0c7825 */ /* 0x101fe400078e000e */
[----:B------:R-:W4:Y:S02]  /*09b0*/  LDG.E R8, desc[UR4][R8.64] ;  /* 0x0000000408087981 */ /* 0x000f24000c1e1900 */
[----:B-1----:R-:W-:-:S02]  /*09c0*/  IMAD.WIDE.U32 R16, R29, 0x4, R14 ;  /* 0x000000041d107825 */ /* 0x002fc400078e000e */
[----:B------:R-:W5:Y:S04]  /*09d0*/  LDG.E R13, desc[UR4][R12.64] ;  /* 0x000000040c0d7981 */ /* 0x000f68000c1e1900 */
[----:B------:R-:W5:Y:S01]  /*09e0*/  LDG.E R16, desc[UR4][R16.64] ;  /* 0x0000000410107981 */ /* 0x000f62000c1e1900 */
[----:B------:R-:W-:Y:S02]  /*09f0*/  PLOP3.LUT P0, PT, PT, PT, PT, 0x8, 0x80 ;  /* 0x000000000080781c */ /* 0x000fe40003f0e170 */
[----:B------:R-:W-:Y:S02]  /*0a00*/  IADD3 R0, PT, PT, R0, 0x8, RZ ;  /* 0x0000000800007810 */ /* 0x000fe40007ffe0ff */
[----:B------:R-:W-:Y:S02]  /*0a10*/  IADD3 R6, PT, PT, R6, 0x8, RZ ;  /* 0x0000000806067810 */ /* 0x000fe40007ffe0ff */
[----:B--2---:R-:W-:-:S04]  /*0a20*/  FMNMX3 R4, R4, R23, R20, !PT ;  /* 0x0000001704047276 */ /* 0x004fc80007800014 */
[----:B---3--:R-:W-:-:S04]  /*0a30*/  FMNMX3 R4, R21, R4, R18, !PT ;  /* 0x0000000415047276 */ /* 0x008fc80007800012 */
[----:B----4-:R-:W-:-:S04]  /*0a40*/  FMNMX3 R4, R11, R4, R8, !PT ;  /* 0x000000040b047276 */ /* 0x010fc80007800008 */
[----:B-----5:R-:W-:-:S07]  /*0a50*/  FMNMX3 R23, R13, R4, R16, !PT ;  /* 0x000000040d177276 */ /* 0x020fce0007800010 */
.L_x_32:
[----:B------:R-:W-:-:S13]  /*0a60*/  ISETP.LT.U32.OR P0, PT, R0, R5, P0 ;  /* 0x000000050000720c */ /* 0x000fda0000701470 */
[----:B------:R-:W-:Y:S05]  /*0a70*/  @!P0 BRA `(.L_x_25) ;  /* 0x0000000000348947 */ /* 0x000fea0003800000 */
[C---:B------:R-:W-:Y:S01]  /*0a80*/  IADD3 R11, PT, PT, R6.reuse, 0x1, RZ ;  /* 0x00000001060b7810 */ /* 0x040fe20007ffe0ff */
[C-C-:B------:R-:W-:Y:S01]  /*0a90*/  IMAD.WIDE.U32 R8, R6.reuse, 0x4, R14.reuse ;  /* 0x0000000406087825 */ /* 0x140fe200078e000e */
[C---:B------:R-:W-:Y:S02]  /*0aa0*/  IADD3 R13, PT, PT, R6.reuse, 0x2, RZ ;  /* 0x00000002060d7810 */ /* 0x040fe40007ffe0ff */
[----:B------:R-:W-:Y:S01]  /*0ab0*/  IADD3 R17, PT, PT, R6, 0x3, RZ ;  /* 0x0000000306117810 */ /* 0x000fe20007ffe0ff */
[--C-:B------:R-:W-:Y:S02]  /*0ac0*/  IMAD.WIDE.U32 R10, R11, 0x4, R14.reuse ;  /* 0x000000040b0a7825 */ /* 0x100fe400078e000e */
[----:B------:R-:W2:Y:S02]  /*0ad0*/  LDG.E R8, desc[UR4][R8.64] ;  /* 0x0000000408087981 */ /* 0x000ea4000c1e1900 */
[--C-:B------:R-:W-:Y:S02]  /*0ae0*/  IMAD.WIDE.U32 R12, R13, 0x4, R14.reuse ;  /* 0x000000040d0c7825 */ /* 0x100fe400078e000e */
[----:B------:R-:W2:Y:S02]  /*0af0*/  LDG.E R10, desc[UR4][R10.64] ;  /* 0x000000040a0a7981 */ /* 0x000ea4000c1e1900 */
[----:B------:R-:W-:-:S02]  /*0b00*/  IMAD.WIDE.U32 R16, R17, 0x4, R14 ;  /* 0x0000000411107825 */ /* 0x000fc400078e000e */
[----:B------:R-:W3:Y:S04]  /*0b10*/  LDG.E R12, desc[UR4][R12.64] ;  /* 0x000000040c0c7981 */ /* 0x000ee8000c1e1900 */
[----:B------:R-:W3:Y:S01]  /*0b20*/  LDG.E R16, desc[UR4][R16.64] ;  /* 0x0000000410107981 */ /* 0x000ee2000c1e1900 */
[----:B--2---:R-:W-:-:S04]  /*0b30*/  FMNMX3 R23, R8, R23, R10, !PT ;  /* 0x0000001708177276 */ /* 0x004fc8000780000a */
[----:B---3--:R-:W-:-:S07]  /*0b40*/  FMNMX3 R23, R12, R23, R16, !PT ;  /* 0x000000170c177276 */ /* 0x008fce0007800010 */
.L_x_25:
[----:B------:R-:W0:Y:S01]  /*0b50*/  LDCU.64 UR6, c[0x0][0x398] ;  /* 0x00007300ff0677ac */ /* 0x000e220008000a00 */
[----:B------:R-:W-:Y:S01]  /*0b60*/  ISETP.NE.AND P2, PT, R5, RZ, PT ;  /* 0x000000ff0500720c */ /* 0x000fe20003f45270 */
[----:B------:R-:W-:Y:S01]  /*0b70*/  HFMA2 R4, -RZ, RZ, 0, 0 ;  /* 0x00000000ff047431 */ /* 0x000fe200000001ff */
[----:B0-----:R-:W-:-:S04]  /*0b80*/  LEA R8, P0, R7, UR6, 0x2 ;  /* 0x0000000607087c11 */ /* 0x001fc8000f8010ff */
[----:B------:R-:W-:-:S07]  /*0b90*/  LEA.HI.X R9, R7, UR7, RZ, 0x2, P0 ;  /* 0x0000000707097c11 */ /* 0x000fce00080f14ff */
[----:B------:R-:W-:Y:S05]  /*0ba0*/  @!P2 BRA `(.L_x_33) ;  /* 0x000000180044a947 */ /* 0x000fea0003800000 */
[----:B------:R-:W-:Y:S02]  /*0bb0*/  LOP3.LUT P4, R6, R5, 0x3, RZ, 0xc0, !PT ;  /* 0x0000000305067812 */ /* 0x000fe4000788c0ff */
[----:B------:R-:W-:-:S11]  /*0bc0*/  MOV R0, RZ ;  /* 0x000000ff00007202 */ /* 0x000fd60000000f00 */
[----:B------:R-:W-:Y:S05]  /*0bd0*/  @!P4 BRA `(.L_x_34) ;  /* 0x000000000058c947 */ /* 0x000fea0003800000 */
[----:B------:R-:W-:-:S13]  /*0be0*/  ISETP.NE.AND P0, PT, R6, 0x1, PT ;  /* 0x000000010600780c */ /* 0x000fda0003f05270 */
[----:B------:R-:W-:Y:S05]  /*0bf0*/  @!P0 BRA `(.L_x_35) ;  /* 0x0000000000308947 */ /* 0x000fea0003800000 */
[----:B------:R-:W-:Y:S01]  /*0c00*/  ISETP.NE.AND P0, PT, R6, 0x2, PT ;  /* 0x000000020600780c */ /* 0x000fe20003f05270 */
[----:B------:R-:W0:-:S12]  /*0c10*/  LDC.64 R12, c[0x0][0x398] ;  /* 0x0000e600ff0c7b82 */ /* 0x000e180000000a00 */
[----:B------:R-:W-:Y:S01]  /*0c20*/  @P0 MOV R0, 0x1 ;  /* 0x0000000100000802 */ /* 0x000fe20000000f00 */
[----:B------:R-:W-:-:S03]  /*0c30*/  @P0 FADD R17, R2, -R23 ;  /* 0x8000001702110221 */ /* 0x000fc60000000000 */
[----:B------:R-:W-:Y:S02]  /*0c40*/  IADD3 R19, PT, PT, R7, R0, RZ ;  /* 0x0000000007137210 */ /* 0x000fe40007ffe0ff */
[----:B------:R1:W-:Y:S03]  /*0c50*/  @P0 STG.E desc[UR4][R8.64], R17 ;  /* 0x0000001108000986 */ /* 0x0003e6000c101904 */
[----:B------:R-:W-:-:S06]  /*0c60*/  IMAD.WIDE.U32 R10, R19, 0x4, R14 ;  /* 0x00000004130a7825 */ /* 0x000fcc00078e000e */
[----:B------:R-:W2:Y:S01]  /*0c70*/  LDG.E R10, desc[UR4][R10.64] ;  /* 0x000000040a0a7981 */ /* 0x000ea2000c1e1900 */
[----:B0-----:R-:W-:Y:S01]  /*0c80*/  IMAD.WIDE.U32 R12, R19, 0x4, R12 ;  /* 0x00000004130c7825 */ /* 0x001fe200078e000c */
[----:B------:R-:W-:-:S03]  /*0c90*/  IADD3 R0, PT, PT, R0, 0x1, RZ ;  /* 0x0000000100007810 */ /* 0x000fc60007ffe0ff */
[----:B--2---:R-:W-:-:S05]  /*0ca0*/  FADD R19, R10, -R23 ;  /* 0x800000170a137221 */ /* 0x004fca0000000000 */
[----:B------:R1:W-:Y:S02]  /*0cb0*/  STG.E desc[UR4][R12.64], R19 ;  /* 0x000000130c007986 */ /* 0x0003e4000c101904 */
.L_x_35:
[----:B-1----:R-:W-:Y:S01]  /*0cc0*/  IADD3 R17, PT, PT, R7, R0, RZ ;  /* 0x0000000007117210 */ /* 0x002fe20007ffe0ff */
[----:B------:R-:W0:Y:S04]  /*0cd0*/  LDC.64 R12, c[0x0][0x398] ;  /* 0x0000e600ff0c7b82 */ /* 0x000e280000000a00 */
[----:B------:R-:W-:-:S06]  /*0ce0*/  IMAD.WIDE.U32 R10, R17, 0x4, R14 ;  /* 0x00000004110a7825 */ /* 0x000fcc00078e000e */
[----:B------:R-:W2:Y:S01]  /*0cf0*/  LDG.E R10, desc[UR4][R10.64] ;  /* 0x000000040a0a7981 */ /* 0x000ea2000c1e1900 */
[----:B------:R-:W-:Y:S01]  /*0d00*/  IADD3 R0, PT, PT, R0, 0x1, RZ ;  /* 0x0000000100007810 */ /* 0x000fe20007ffe0ff */
[----:B0-----:R-:W-:-:S04]  /*0d10*/  IMAD.WIDE.U32 R12, R17, 0x4, R12 ;  /* 0x00000004110c7825 */ /* 0x001fc800078e000c */
[----:B--2---:R-:W-:-:S05]  /*0d20*/  FADD R17, R10, -R23 ;  /* 0x800000170a117221 */ /* 0x004fca0000000000 */
[----:B------:R0:W-:Y:S02]  /*0d30*/  STG.E desc[UR4][R12.64], R17 ;  /* 0x000000110c007986 */ /* 0x0001e4000c101904 */
.L_x_34:
[----:B------:R-:W-:-:S13]  /*0d40*/  ISETP.GE.U32.AND P3, PT, R5, 0x4, PT ;  /* 0x000000040500780c */ /* 0x000fda0003f66070 */
[----:B------:R-:W-:Y:S05]  /*0d50*/  @!P3 BRA `(.L_x_36) ;  /* 0x0000000c0068b947 */ /* 0x000fea0003800000 */
[-C--:B------:R-:W-:Y:S01]  /*0d60*/  ISETP.GE.U32.AND P1, PT, R0, R5.reuse, PT ;  /* 0x000000050000720c */ /* 0x080fe20003f26070 */
[----:B0-----:R-:W-:Y:S01]  /*0d70*/  IMAD R13, R3, R5, R0 ;  /* 0x00000005030d7224 */ /* 0x001fe200078e0200 */
[----:B------:R-:W-:-:S11]  /*0d80*/  PLOP3.LUT P0, PT, PT, PT, PT, 0x80, 0x8 ;  /* 0x000000000008781c */ /* 0x000fd60003f0f070 */
[----:B------:R-:W-:Y:S05]  /*0d90*/  @!P1 BRA `(.L_x_37) ;  /* 0x00000000006c9947 */ /* 0x000fea0003800000 */
[C---:B------:R-:W-:Y:S01]  /*0da0*/  IMAD.WIDE.U32 R20, R13.reuse, 0x4, R14 ;  /* 0x000000040d147825 */ /* 0x040fe200078e000e */
[----:B------:R-:W0:Y:S05]  /*0db0*/  LDC.64 R10, c[0x0][0x398] ;  /* 0x0000e600ff0a7b82 */ /* 0x000e2a0000000a00 */
[----:B------:R-:W2:Y:S01]  /*0dc0*/  LDG.E R20, desc[UR4][R20.64] ;  /* 0x0000000414147981 */ /* 0x000ea2000c1e1900 */
[----:B------:R-:W-:-:S05]  /*0dd0*/  IADD3 R19, PT, PT, R13, 0x1, RZ ;  /* 0x000000010d137810 */ /* 0x000fca0007ffe0ff */
[----:B------:R-:W-:-:S04]  /*0de0*/  IMAD.WIDE.U32 R24, R19, 0x4, R14 ;  /* 0x0000000413187825 */ /* 0x000fc800078e000e */
[----:B0-----:R-:W-:-:S04]  /*0df0*/  IMAD.WIDE.U32 R16, R13, 0x4, R10 ;  /* 0x000000040d107825 */ /* 0x001fc800078e000a */
[----:B--2---:R-:W-:-:S05]  /*0e00*/  FADD R29, R20, -R23 ;  /* 0x80000017141d7221 */ /* 0x004fca0000000000 */
[----:B------:R0:W-:Y:S04]  /*0e10*/  STG.E desc[UR4][R16.64], R29 ;  /* 0x0000001d10007986 */ /* 0x0001e8000c101904 */
[----:B------:R-:W2:Y:S01]  /*0e20*/  LDG.E R24, desc[UR4][R24.64] ;  /* 0x0000000418187981 */ /* 0x000ea2000c1e1900 */
[----:B------:R-:W-:Y:S01]  /*0e30*/  IADD3 R4, PT, PT, R13, 0x2, RZ ;  /* 0x000000020d047810 */ /* 0x000fe20007ffe0ff */
[----:B------:R-:W-:-:S04]  /*0e40*/  IMAD.WIDE.U32 R18, R19, 0x4, R10 ;  /* 0x0000000413127825 */ /* 0x000fc800078e000a */
[----:B------:R-:W-:-:S04]  /*0e50*/  IMAD.WIDE.U32 R26, R4, 0x4, R14 ;  /* 0x00000004041a7825 */ /* 0x000fc800078e000e */
[----:B--2---:R-:W-:-:S05]  /*0e60*/  FADD R2, R24, -R23 ;  /* 0x8000001718027221 */ /* 0x004fca0000000000 */
[----:B------:R1:W-:Y:S04]  /*0e70*/  STG.E desc[UR4][R18.64], R2 ;  /* 0x0000000212007986 */ /* 0x0003e8000c101904 */
[----:B------:R-:W2:Y:S01]  /*0e80*/  LDG.E R26, desc[UR4][R26.64] ;  /* 0x000000041a1a7981 */ /* 0x000ea2000c1e1900 */
[----:B------:R-:W-:Y:S01]  /*0e90*/  IADD3 R12, PT, PT, R13, 0x3, RZ ;  /* 0x000000030d0c7810 */ /* 0x000fe20007ffe0ff */
[----:B------:R-:W-:-:S04]  /*0ea0*/  IMAD.WIDE.U32 R20, R4, 0x4, R10 ;  /* 0x0000000404147825 */ /* 0x000fc800078e000a */
[----:B0-----:R-:W-:-:S04]  /*0eb0*/  IMAD.WIDE.U32 R16, R12, 0x4, R14 ;  /* 0x000000040c107825 */ /* 0x001fc800078e000e */
[----:B--2---:R-:W-:-:S05]  /*0ec0*/  FADD R4, R26, -R23 ;  /* 0x800000171a047221 */ /* 0x004fca0000000000 */
[----:B------:R1:W-:Y:S04]  /*0ed0*/  STG.E desc[UR4][R20.64], R4 ;  /* 0x0000000414007986 */ /* 0x0003e8000c101904 */
[----:B------:R-:W2:Y:S01]  /*0ee0*/  LDG.E R16, desc[UR4][R16.64] ;  /* 0x0000000410107981 */ /* 0x000ea2000c1e1900 */
[----:B------:R-:W-:Y:S01]  /*0ef0*/  IMAD.WIDE.U32 R10, R12, 0x4, R10 ;  /* 0x000000040c0a7825 */ /* 0x000fe200078e000a */
[----:B------:R-:W-:Y:S02]  /*0f00*/  PLOP3.LUT P0, PT, PT, PT, PT, 0x8, 0x80 ;  /* 0x000000000080781c */ /* 0x000fe40003f0e170 */
[----:B------:R-:W-:Y:S02]  /*0f10*/  IADD3 R0, PT, PT, R0, 0x4, RZ ;  /* 0x0000000400007810 */ /* 0x000fe40007ffe0ff */
[----:B------:R-:W-:Y:S01]  /*0f20*/  IADD3 R13, PT, PT, R13, 0x4, RZ ;  /* 0x000000040d0d7810 */ /* 0x000fe20007ffe0ff */
[----:B--2---:R-:W-:-:S05]  /*0f30*/  FADD R25, R16, -R23 ;  /* 0x8000001710197221 */ /* 0x004fca0000000000 */
[----:B------:R1:W-:Y:S03]  /*0f40*/  STG.E desc[UR4][R10.64], R25 ;  /* 0x000000190a007986 */ /* 0x0003e6000c101904 */
.L_x_37:
[CC--:B------:R-:W-:Y:S02]  /*0f50*/  ISETP.GE.U32.AND P1, PT, R0.reuse, R5.reuse, PT ;  /* 0x000000050000720c */ /* 0x0c0fe40003f26070 */
[----:B-1----:R-:W-:-:S04]  /*0f60*/  IADD3 R2, PT, PT, -R0, R5, RZ ;  /* 0x0000000500027210 */ /* 0x002fc80007ffe1ff */
[----:B------:R-:W-:-:S13]  /*0f70*/  ISETP.LE.U32.OR P1, PT, R2, 0xc, P1 ;  /* 0x0000000c0200780c */ /* 0x000fda0000f23470 */
[----:B------:R-:W-:Y:S05]  /*0f80*/  @P1 BRA `(.L_x_38) ;  /* 0x0000000400981947 */ /* 0x000fea0003800000 */
[----:B------:R-:W0:Y:S01]  /*0f90*/  LDC.64 R10, c[0x0][0x398] ;  /* 0x0000e600ff0a7b82 */ /* 0x000e220000000a00 */
[----:B------:R-:W-:Y:S02]  /*0fa0*/  PLOP3.LUT P0, PT, PT, PT, PT, 0x8, 0x80 ;  /* 0x000000000080781c */ /* 0x000fe40003f0e170 */
[----:B------:R-:W-:-:S11]  /*0fb0*/  IADD3 R17, PT, PT, R5, -0xc, RZ ;  /* 0xfffffff405117810 */ /* 0x000fd60007ffe0ff */
.L_x_39:
[----:B------:R-:W-:-:S06]  /*0fc0*/  IMAD.WIDE.U32 R28, R13, 0x4, R14 ;  /* 0x000000040d1c7825 */ /* 0x000fcc00078e000e */
[----:B------:R-:W2:Y:S01]  /*0fd0*/  LDG.E R28, desc[UR4][R28.64] ;  /* 0x000000041c1c7981 */ /* 0x000ea2000c1e1900 */
[C---:B------:R-:W-:Y:S01]  /*0fe0*/  IADD3 R25, PT, PT, R13.reuse, 0x1, RZ ;  /* 0x000000010d197810 */ /* 0x040fe20007ffe0ff */
[----:B01----:R-:W-:-:S04]  /*0ff0*/  IMAD.WIDE.U32 R18, R13, 0x4, R10 ;  /* 0x000000040d127825 */ /* 0x003fc800078e000a */
[----:B------:R-:W-:-:S04]  /*1000*/  IMAD.WIDE.U32 R20, R25, 0x4, R14 ;  /* 0x0000000419147825 */ /* 0x000fc800078e000e */
        /* <DEDUP_REMOVED lines=15> */
[----:B------:R-:W-:Y:S01]  /*1100*/  IADD3 R22, PT, PT, R13, 0x4, RZ ;  /* 0x000000040d167810 */ /* 0x000fe20007ffe0ff */
[----:B------:R-:W-:-:S04]  /*1110*/  IMAD.WIDE.U32 R20, R16, 0x4, R10 ;  /* 0x0000000410147825 */ /* 0x000fc800078e000a */
[----:B-1----:R-:W-:-:S04]  /*1120*/  IMAD.WIDE.U32 R24, R22, 0x4, R14 ;  /* 0x0000000416187825 */ /* 0x002fc800078e000e */
        /* <DEDUP_REMOVED lines=70> */
[----:B------:R-:W-:Y:S01]  /*1590*/  IMAD.WIDE.U32 R18, R16, 0x4, R10 ;  /* 0x0000000410127825 */ /* 0x000fe200078e000a */
[----:B------:R-:W-:Y:S02]  /*15a0*/  IADD3 R13, PT, PT, R13, 0x10, RZ ;  /* 0x000000100d0d7810 */ /* 0x000fe40007ffe0ff */
[----:B------:R-:W-:Y:S01]  /*15b0*/  ISETP.GE.U32.AND P1, PT, R0, R17, PT ;  /* 0x000000110000720c */ /* 0x000fe20003f26070 */
[----:B--2---:R-:W-:-:S05]  /*15c0*/  FADD R2, R28, -R23 ;  /* 0x800000171c027221 */ /* 0x004fca0000000000 */
[----:B------:R1:W-:Y:S07]  /*15d0*/  STG.E desc[UR4][R18.64], R2 ;  /* 0x0000000212007986 */ /* 0x0003ee000c101904 */
[----:B------:R-:W-:Y:S05]  /*15e0*/  @!P1 BRA `(.L_x_39) ;  /* 0xfffffff800749947 */ /* 0x000fea000383ffff */
.L_x_38:
[CC--:B------:R-:W-:Y:S02]  /*15f0*/  ISETP.GE.U32.AND P1, PT, R0.reuse, R5.reuse, PT ;  /* 0x000000050000720c */ /* 0x0c0fe40003f26070 */
[----:B-1----:R-:W-:-:S04]  /*1600*/  IADD3 R2, PT, PT, -R0, R5, RZ ;  /* 0x0000000500027210 */ /* 0x002fc80007ffe1ff */
[----:B------:R-:W-:-:S13]  /*1610*/  ISETP.LE.U32.OR P1, PT, R2, 0x4, P1 ;  /* 0x000000040200780c */ /* 0x000fda0000f23470 */
[----:B------:R-:W-:Y:S05]  /*1620*/  @P1 BRA `(.L_x_40) ;  /* 0x0000000000cc1947 */ /* 0x000fea0003800000 */
        /* <DEDUP_REMOVED lines=26> */
[----:B------:R-:W3:Y:S01]  /*17d0*/  LDG.E R26, desc[UR4][R26.64] ;  /* 0x000000041a1a7981 */ /* 0x000ee2000c1e1900 */
[----:B-1----:R-:W-:Y:S01]  /*17e0*/  IADD3 R19, PT, PT, R13, 0x5, RZ ;  /* 0x000000050d137810 */ /* 0x002fe20007ffe0ff */
[----:B------:R-:W-:-:S04]  /*17f0*/  IMAD.WIDE.U32 R16, R22, 0x4, R10 ;  /* 0x0000000416107825 */ /* 0x000fc800078e000a */
[----:B------:R-:W-:-:S04]  /*1800*/  IMAD.WIDE.U32 R28, R19, 0x4, R14 ;  /* 0x00000004131c7825 */ /* 0x000fc800078e000e */
[----:B---3--:R-:W-:-:S05]  /*1810*/  FADD R2, R26, -R23 ;  /* 0x800000171a027221 */ /* 0x008fca0000000000 */
[----:B------:R1:W-:Y:S04]  /*1820*/  STG.E desc[UR4][R16.64], R2 ;  /* 0x0000000210007986 */ /* 0x0003e8000c101904 */
[----:B------:R-:W3:Y:S01]  /*1830*/  LDG.E R28, desc[UR4][R28.64] ;  /* 0x000000041c1c7981 */ /* 0x000ee2000c1e1900 */
[----:B0-----:R-:W-:Y:S01]  /*1840*/  IADD3 R21, PT, PT, R13, 0x6, RZ ;  /* 0x000000060d157810 */ /* 0x001fe20007ffe0ff */
[----:B------:R-:W-:-:S04]  /*1850*/  IMAD.WIDE.U32 R18, R19, 0x4, R10 ;  /* 0x0000000413127825 */ /* 0x000fc800078e000a */
[----:B--2---:R-:W-:-:S04]  /*1860*/  IMAD.WIDE.U32 R24, R21, 0x4, R14 ;  /* 0x0000000415187825 */ /* 0x004fc800078e000e */
[----:B---3--:R-:W-:-:S05]  /*1870*/  FADD R4, R28, -R23 ;  /* 0x800000171c047221 */ /* 0x008fca0000000000 */
        /* <DEDUP_REMOVED lines=14> */
.L_x_40:
[----:B------:R-:W-:-:S13]  /*1960*/  ISETP.LT.U32.OR P0, PT, R0, R5, P0 ;  /* 0x000000050000720c */ /* 0x000fda0000701470 */
[----:B------:R-:W-:Y:S05]  /*1970*/  @!P0 BRA `(.L_x_36) ;  /* 0x0000000000608947 */ /* 0x000fea0003800000 */
[C---:B------:R-:W-:Y:S01]  /*1980*/  IMAD.WIDE.U32 R16, R13.reuse, 0x4, R14 ;  /* 0x000000040d107825 */ /* 0x040fe200078e000e */
[----:B0-----:R-:W0:Y:S05]  /*1990*/  LDC.64 R10, c[0x0][0x398] ;  /* 0x0000e600ff0a7b82 */ /* 0x001e2a0000000a00 */
        /* <DEDUP_REMOVED lines=19> */
[----:B------:R-:W-:-:S04]  /*1ad0*/  IMAD.WIDE.U32 R10, R2, 0x4, R10 ;  /* 0x00000004020a7825 */ /* 0x000fc800078e000a */
[----:B--2---:R-:W-:-:S05]  /*1ae0*/  FADD R23, R14, -R23 ;  /* 0x800000170e177221 */ /* 0x004fca0000000000 */
[----:B------:R1:W-:Y:S02]  /*1af0*/  STG.E desc[UR4][R10.64], R23 ;  /* 0x000000170a007986 */ /* 0x0003e4000c101904 */
.L_x_36:
[----:B0-----:R-:W-:Y:S01]  /*1b00*/  HFMA2 R4, -RZ, RZ, 0, 0 ;  /* 0x00000000ff047431 */ /* 0x001fe200000001ff */
[----:B------:R-:W-:Y:S01]  /*1b10*/  MOV R2, RZ ;  /* 0x000000ff00027202 */ /* 0x000fe20000000f00 */
[----:B------:R-:W-:Y:S06]  /*1b20*/  @!P4 BRA `(.L_x_41) ;  /* 0x00000004000cc947 */ /* 0x000fec0003800000 */
[----:B-1----:R-:W0:Y:S01]  /*1b30*/  LDC.64 R10, c[0x0][0x398] ;  /* 0x0000e600ff0a7b82 */ /* 0x002e220000000a00 */
[----:B------:R-:W-:-:S13]  /*1b40*/  ISETP.NE.AND P0, PT, R6, 0x1, PT ;  /* 0x000000010600780c */ /* 0x000fda0003f05270 */
[----:B------:R-:W-:Y:S05]  /*1b50*/  @!P0 BRA `(.L_x_42) ;  /* 0x0000000000ac8947 */ /* 0x000fea0003800000 */
[----:B------:R-:W1:Y:S01]  /*1b60*/  LDC.64 R12, c[0x0][0x398] ;  /* 0x0000e600ff0c7b82 */ /* 0x000e620000000a00 */
[----:B------:R-:W-:-:S13]  /*1b70*/  ISETP.NE.AND P1, PT, R6, 0x2, PT ;  /* 0x000000020600780c */ /* 0x000fda0003f25270 */
[----:B------:R-:W-:Y:S01]  /*1b80*/  @P1 MOV R2, 0x1 ;  /* 0x0000000100021802 */ /* 0x000fe20000000f00 */
[----:B------:R-:W2:Y:S03]  /*1b90*/  @P1 LDG.E R6, desc[UR4][R8.64] ;  /* 0x0000000408061981 */ /* 0x000ea6000c1e1900 */
[----:B------:R-:W-:-:S05]  /*1ba0*/  IADD3 R15, PT, PT, R7, R2, RZ ;  /* 0x00000002070f7210 */ /* 0x000fca0007ffe0ff */
[----:B-1----:R-:W-:-:S06]  /*1bb0*/  IMAD.WIDE.U32 R12, R15, 0x4, R12 ;  /* 0x000000040f0c7825 */ /* 0x002fcc00078e000c */
[----:B------:R-:W3:Y:S01]  /*1bc0*/  LDG.E R12, desc[UR4][R12.64] ;  /* 0x000000040c0c7981 */ /* 0x000ee2000c1e1900 */
[----:B------:R-:W-:Y:S02]  /*1bd0*/  PLOP3.LUT P0, PT, PT, PT, PT, 0x80, 0x8 ;  /* 0x000000000008781c */ /* 0x000fe40003f0f070 */
[----:B------:R-:W-:Y:S01]  /*1be0*/  IADD3 R2, PT, PT, R2, 0x1, RZ ;  /* 0x0000000102027810 */ /* 0x000fe20007ffe0ff */
[C---:B--2---:R-:W-:Y:S01]  /*1bf0*/  @P1 FMUL R0, R6.reuse, 1.4426950216293334961 ;  /* 0x3fb8aa3b06001820 */ /* 0x044fe20000400000 */
[----:B------:R-:W-:-:S03]  /*1c00*/  @P1 FSETP.GEU.AND P5, PT, R6, -105, PT ;  /* 0xc2d200000600180b */ /* 0x000fc60003fae000 */
[----:B------:R-:W1:Y:S01]  /*1c10*/  @P1 FRND.TRUNC R15, R0 ;  /* 0x00000000000f1307 */ /* 0x000e62000020d000 */
[C---:B---3--:R-:W-:Y:S01]  /*1c20*/  FMUL R17, R12.reuse, 1.4426950216293334961 ;  /* 0x3fb8aa3b0c117820 */ /* 0x048fe20000400000 */
[----:B------:R-:W-:Y:S01]  /*1c30*/  FSETP.GEU.AND P6, PT, R12, -105, PT ;  /* 0xc2d200000c00780b */ /* 0x000fe20003fce000 */
[----:B-1----:R-:W-:Y:S01]  /*1c40*/  @P1 FADD R16, RZ, R15 ;  /* 0x0000000fff101221 */ /* 0x002fe20000000000 */
[----:B------:R-:W-:-:S04]  /*1c50*/  @P1 FFMA R14, R15, -0.693145751953125, R6 ;  /* 0xbf3172000f0e1823 */ /* 0x000fc80000000006 */
[----:B------:R-:W1:Y:S01]  /*1c60*/  FRND.TRUNC R17, R17 ;  /* 0x0000001100117307 */ /* 0x000e62000020d000 */
[----:B------:R-:W-:Y:S01]  /*1c70*/  @P1 FFMA R14, R15, -1.428606765330187045e-06, R14 ;  /* 0xb5bfbe8e0f0e1823 */ /* 0x000fe2000000000e */
[----:B------:R-:W-:-:S03]  /*1c80*/  @P1 FSETP.GEU.AND P4, PT, R16, -126, PT ;  /* 0xc2fc00001000180b */ /* 0x000fc60003f8e000 */
[----:B------:R-:W-:Y:S01]  /*1c90*/  @P1 FMUL R14, R14, 1.4426950216293334961 ;  /* 0x3fb8aa3b0e0e1820 */ /* 0x000fe20000400000 */
[----:B------:R-:W-:-:S03]  /*1ca0*/  @P1 PLOP3.LUT P0, PT, P4, PT, PT, 0x80, 0x8 ;  /* 0x000000000008181c */ /* 0x000fc6000270f070 */
[----:B------:R-:W-:Y:S01]  /*1cb0*/  @P1 MUFU.EX2 R0, R14 ;  /* 0x0000000e00001308 */ /* 0x000fe20000000800 */
[----:B-1----:R-:W-:Y:S01]  /*1cc0*/  FADD R15, RZ, R17 ;  /* 0x00000011ff0f7221 */ /* 0x002fe20000000000 */
[----:B------:R-:W-:-:S04]  /*1cd0*/  FFMA R18, R17, -0.693145751953125, R12 ;  /* 0xbf31720011127823 */ /* 0x000fc8000000000c */
[----:B------:R-:W-:Y:S01]  /*1ce0*/  FSETP.GEU.AND P4, PT, R15, -126, PT ;  /* 0xc2fc00000f00780b */ /* 0x000fe20003f8e000 */
[----:B------:R-:W-:-:S03]  /*1cf0*/  FFMA R18, R17, -1.428606765330187045e-06, R18 ;  /* 0xb5bfbe8e11127823 */ /* 0x000fc60000000012 */
[----:B------:R-:W-:Y:S01]  /*1d00*/  @!P0 FMUL R16, R16, 0.5 ;  /* 0x3f00000010108820 */ /* 0x000fe20000400000 */
[----:B------:R-:W-:-:S03]  /*1d10*/  FMUL R18, R18, 1.4426950216293334961 ;  /* 0x3fb8aa3b12127820 */ /* 0x000fc60000400000 */
[----:B------:R-:W1:Y:S05]  /*1d20*/  @P1 MUFU.EX2 R13, R16 ;  /* 0x00000010000d1308 */ /* 0x000e6a0000000800 */
[----:B------:R-:W-:-:S03]  /*1d30*/  @!P4 FMUL R15, R15, 0.5 ;  /* 0x3f0000000f0fc820 */ /* 0x000fc60000400000 */
[----:B------:R-:W-:Y:S08]  /*1d40*/  MUFU.EX2 R18, R18 ;  /* 0x0000001200127308 */ /* 0x000ff00000000800 */
[----:B------:R-:W2:Y:S01]  /*1d50*/  MUFU.EX2 R17, R15 ;  /* 0x0000000f00117308 */ /* 0x000ea20000000800 */
[----:B-1----:R-:W-:Y:S01]  /*1d60*/  @!P0 FMUL R13, R13, R13 ;  /* 0x0000000d0d0d8220 */ /* 0x002fe20000400000 */
[----:B------:R-:W-:-:S03]  /*1d70*/  @P1 FSETP.GT.AND P0, PT, R6, 105, PT ;  /* 0x42d200000600180b */ /* 0x000fc60003f04000 */
[----:B------:R-:W-:-:S05]  /*1d80*/  @P1 FFMA R0, R0, R13, RZ ;  /* 0x0000000d00001223 */ /* 0x000fca00000000ff */
[----:B------:R-:W-:-:S04]  /*1d90*/  @P1 FSEL R0, R0, RZ, P5 ;  /* 0x000000ff00001208 */ /* 0x000fc80002800000 */
[----:B------:R-:W-:Y:S01]  /*1da0*/  @P1 FSEL R4, R0, +INF , !P0 ;  /* 0x7f80000000041808 */ /* 0x000fe20004000000 */
[----:B--2---:R-:W-:Y:S01]  /*1db0*/  @!P4 FMUL R17, R17, R17 ;  /* 0x000000111111c220 */ /* 0x004fe20000400000 */
[----:B------:R-:W-:-:S03]  /*1dc0*/  FSETP.GT.AND P4, PT, R12, 105, PT ;  /* 0x42d200000c00780b */ /* 0x000fc60003f84000 */
[----:B------:R-:W-:-:S05]  /*1dd0*/  FMUL R17, R18, R17 ;  /* 0x0000001112117220 */ /* 0x000fca0000400000 */
[----:B------:R-:W-:-:S04]  /*1de0*/  FSEL R17, R17, RZ, P6 ;  /* 0x000000ff11117208 */ /* 0x000fc80003000000 */
[----:B------:R-:W-:-:S05]  /*1df0*/  FSEL R17, R17, +INF , !P4 ;  /* 0x7f80000011117808 */ /* 0x000fca0006000000 */
[----:B------:R-:W-:-:S07]  /*1e00*/  FADD R4, R17, R4 ;  /* 0x0000000411047221 */ /* 0x000fce0000000000 */
.L_x_42:
[----:B------:R-:W-:-:S05]  /*1e10*/  IADD3 R13, PT, PT, R7, R2, RZ ;  /* 0x00000002070d7210 */ /* 0x000fca0007ffe0ff */
[----:B0-----:R-:W-:-:S06]  /*1e20*/  IMAD.WIDE.U32 R10, R13, 0x4, R10 ;  /* 0x000000040d0a7825 */ /* 0x001fcc00078e000a */
[----:B------:R-:W2:Y:S01]  /*1e30*/  LDG.E R10, desc[UR4][R10.64] ;  /* 0x000000040a0a7981 */ /* 0x000ea2000c1e1900 */
[----:B------:R-:W-:Y:S01]  /*1e40*/  IADD3 R2, PT, PT, R2, 0x1, RZ ;  /* 0x0000000102027810 */ /* 0x000fe20007ffe0ff */
[C---:B--2---:R-:W-:Y:S01]  /*1e50*/  FMUL R0, R10.reuse, 1.4426950216293334961 ;  /* 0x3fb8aa3b0a007820 */ /* 0x044fe20000400000 */
[----:B------:R-:W-:-:S03]  /*1e60*/  FSETP.GT.AND P1, PT, R10, 105, PT ;  /* 0x42d200000a00780b */ /* 0x000fc60003f24000 */
[----:B------:R-:W0:Y:S02]  /*1e70*/  FRND.TRUNC R13, R0 ;  /* 0x00000000000d7307 */ /* 0x000e24000020d000 */
[----:B0-----:R-:W-:Y:S01]  /*1e80*/  FADD R12, RZ, R13 ;  /* 0x0000000dff0c7221 */ /* 0x001fe20000000000 */
[----:B------:R-:W-:-:S04]  /*1e90*/  FFMA R6, R13, -0.693145751953125, R10 ;  /* 0xbf3172000d067823 */ /* 0x000fc8000000000a */
[----:B------:R-:W-:Y:S01]  /*1ea0*/  FSETP.GEU.AND P0, PT, R12, -126, PT ;  /* 0xc2fc00000c00780b */ /* 0x000fe20003f0e000 */
[----:B------:R-:W-:-:S04]  /*1eb0*/  FFMA R6, R13, -1.428606765330187045e-06, R6 ;  /* 0xb5bfbe8e0d067823 */ /* 0x000fc80000000006 */
[----:B------:R-:W-:-:S06]  /*1ec0*/  FMUL R6, R6, 1.4426950216293334961 ;  /* 0x3fb8aa3b06067820 */ /* 0x000fcc0000400000 */
[----:B------:R-:W-:Y:S02]  /*1ed0*/  MUFU.EX2 R6, R6 ;  /* 0x0000000600067308 */ /* 0x000fe40000000800 */
[----:B------:R-:W-:-:S06]  /*1ee0*/  @!P0 FMUL R12, R12, 0.5 ;  /* 0x3f0000000c0c8820 */ /* 0x000fcc0000400000 */
[----:B------:R-:W0:Y:S02]  /*1ef0*/  MUFU.EX2 R13, R12 ;  /* 0x0000000c000d7308 */ /* 0x000e240000000800 */
[----:B0-----:R-:W-:Y:S01]  /*1f00*/  @!P0 FMUL R13, R13, R13 ;  /* 0x0000000d0d0d8220 */ /* 0x001fe20000400000 */
[----:B------:R-:W-:-:S03]  /*1f10*/  FSETP.GEU.AND P0, PT, R10, -105, PT ;  /* 0xc2d200000a00780b */ /* 0x000fc60003f0e000 */
[----:B------:R-:W-:-:S05]  /*1f20*/  FMUL R13, R6, R13 ;  /* 0x0000000d060d7220 */ /* 0x000fca0000400000 */
[----:B------:R-:W-:-:S04]  /*1f30*/  FSEL R13, R13, RZ, P0 ;  /* 0x000000ff0d0d7208 */ /* 0x000fc80000000000 */
[----:B------:R-:W-:-:S05]  /*1f40*/  FSEL R13, R13, +INF , !P1 ;  /* 0x7f8000000d0d7808 */ /* 0x000fca0004800000 */
[----:B------:R-:W-:-:S07]  /*1f50*/  FADD R4, R13, R4 ;  /* 0x000000040d047221 */ /* 0x000fce0000000000 */
.L_x_41:
[----:B------:R-:W-:Y:S05]  /*1f60*/  @!P3 BRA `(.L_x_33) ;  /* 0x000000040054b947 */ /* 0x000fea0003800000 */
[----:B-1----:R-:W0:Y:S01]  /*1f70*/  LDC.64 R10, c[0x0][0x398] ;  /* 0x0000e600ff0a7b82 */ /* 0x002e220000000a00 */
[----:B------:R-:W-:-:S07]  /*1f80*/  IMAD R13, R3, R5, R2 ;  /* 0x00000005030d7224 */ /* 0x000fce00078e0202 */
.L_x_43:
[C---:B------:R-:W-:Y:S01]  /*1f90*/  IADD3 R21, PT, PT, R13.reuse, 0x2, RZ ;  /* 0x000000020d157810 */ /* 0x040fe20007ffe0ff */
[C---:B0-----:R-:W-:Y:S01]  /*1fa0*/  IMAD.WIDE.U32 R16, R13.reuse, 0x4, R10 ;  /* 0x000000040d107825 */ /* 0x041fe200078e000a */
[----:B------:R-:W-:-:S03]  /*1fb0*/  IADD3 R19, PT, PT, R13, 0x1, RZ ;  /* 0x000000010d137810 */ /* 0x000fc60007ffe0ff */
[--C-:B------:R-:W-:Y:S01]  /*1fc0*/  IMAD.WIDE.U32 R20, R21, 0x4, R10.reuse ;  /* 0x0000000415147825 */ /* 0x100fe200078e000a */
[----:B------:R-:W2:Y:S01]  /*1fd0*/  LDG.E R0, desc[UR4][R16.64] ;  /* 0x0000000410007981 */ /* 0x000ea2000c1e1900 */
[----:B------:R-:W-:Y:S02]  /*1fe0*/  IADD3 R15, PT, PT, R13, 0x3, RZ ;  /* 0x000000030d0f7810 */ /* 0x000fe40007ffe0ff */
[--C-:B------:R-:W-:Y:S01]  /*1ff0*/  IMAD.WIDE.U32 R18, R19, 0x4, R10.reuse ;  /* 0x0000000413127825 */ /* 0x100fe200078e000a */
[----:B------:R-:W3:Y:S03]  /*2000*/  LDG.E R12, desc[UR4][R20.64] ;  /* 0x00000004140c7981 */ /* 0x000ee6000c1e1900 */
[----:B------:R-:W-:Y:S01]  /*2010*/  IMAD.WIDE.U32 R14, R15, 0x4, R10 ;  /* 0x000000040f0e7825 */ /* 0x000fe200078e000a */
[----:B------:R-:W4:Y:S05]  /*2020*/  LDG.E R6, desc[UR4][R18.64] ;  /* 0x0000000412067981 */ /* 0x000f2a000c1e1900 */
[----:B------:R-:W5:Y:S01]  /*2030*/  LDG.E R14, desc[UR4][R14.64] ;  /* 0x000000040e0e7981 */ /* 0x000f62000c1e1900 */
[----:B------:R-:W-:-:S02]  /*2040*/  IADD3 R2, PT, PT, R2, 0x4, RZ ;  /* 0x0000000402027810 */ /* 0x000fc40007ffe0ff */
[----:B------:R-:W-:Y:S01]  /*2050*/  IADD3 R13, PT, PT, R13, 0x4, RZ ;  /* 0x000000040d0d7810 */ /* 0x000fe20007ffe0ff */
[----:B--2---:R-:W-:Y:S01]  /*2060*/  FMUL R22, R0, 1.4426950216293334961 ;  /* 0x3fb8aa3b00167820 */ /* 0x004fe20000400000 */
[----:B---3--:R-:W-:-:S03]  /*2070*/  FMUL R17, R12, 1.4426950216293334961 ;  /* 0x3fb8aa3b0c117820 */ /* 0x008fc60000400000 */
[----:B------:R-:W0:Y:S01]  /*2080*/  FRND.TRUNC R23, R22 ;  /* 0x0000001600177307 */ /* 0x000e22000020d000 */
[----:B----4-:R-:W-:-:S07]  /*2090*/  FMUL R25, R6, 1.4426950216293334961 ;  /* 0x3fb8aa3b06197820 */ /* 0x010fce0000400000 */
[----:B------:R-:W1:Y:S01]  /*20a0*/  FRND.TRUNC R17, R17 ;  /* 0x0000001100117307 */ /* 0x000e62000020d000 */
[----:B-----5:R-:W-:-:S07]  /*20b0*/  FMUL R21, R14, 1.4426950216293334961 ;  /* 0x3fb8aa3b0e157820 */ /* 0x020fce0000400000 */
[----:B------:R-:W2:Y:S01]  /*20c0*/  FRND.TRUNC R25, R25 ;  /* 0x0000001900197307 */ /* 0x000ea2000020d000 */
[----:B0-----:R-:W-:Y:S01]  /*20d0*/  FFMA R16, R23, -0.693145751953125, R0 ;  /* 0xbf31720017107823 */ /* 0x001fe20000000000 */
[----:B------:R-:W-:-:S06]  /*20e0*/  FADD R24, RZ, R23 ;  /* 0x00000017ff187221 */ /* 0x000fcc0000000000 */
[----:B------:R-:W0:Y:S01]  /*20f0*/  FRND.TRUNC R15, R21 ;  /* 0x00000015000f7307 */ /* 0x000e22000020d000 */
[----:B------:R-:W-:Y:S01]  /*2100*/  FFMA R16, R23, -1.428606765330187045e-06, R16 ;  /* 0xb5bfbe8e17107823 */ /* 0x000fe20000000010 */
[----:B-1----:R-:W-:Y:S01]  /*2110*/  FADD R23, RZ, R17 ;  /* 0x00000011ff177221 */ /* 0x002fe20000000000 */
[----:B------:R-:W-:Y:S01]  /*2120*/  FSETP.GEU.AND P1, PT, R24, -126, PT ;  /* 0xc2fc00001800780b */ /* 0x000fe20003f2e000 */
[----:B--2---:R-:W-:-:S03]  /*2130*/  FADD R20, RZ, R25 ;  /* 0x00000019ff147221 */ /* 0x004fc60000000000 */
[----:B------:R-:W-:Y:S02]  /*2140*/  FSETP.GEU.AND P5, PT, R23, -126, PT ;  /* 0xc2fc00001700780b */ /* 0x000fe40003fae000 */
[----:B------:R-:W-:Y:S01]  /*2150*/  FSETP.GEU.AND P4, PT, R20, -126, PT ;  /* 0xc2fc00001400780b */ /* 0x000fe20003f8e000 */
[----:B0-----:R-:W-:Y:S01]  /*2160*/  FADD R21, RZ, R15 ;  /* 0x0000000fff157221 */ /* 0x001fe20000000000 */
[----:B------:R-:W-:-:S04]  /*2170*/  FFMA R22, R17, -0.693145751953125, R12 ;  /* 0xbf31720011167823 */ /* 0x000fc8000000000c */
[----:B------:R-:W-:Y:S01]  /*2180*/  FSETP.GEU.AND P0, PT, R21, -126, PT ;  /* 0xc2fc00001500780b */ /* 0x000fe20003f0e000 */
[----:B------:R-:W-:Y:S01]  /*2190*/  FFMA R18, R25, -0.693145751953125, R6 ;  /* 0xbf31720019127823 */ /* 0x000fe20000000006 */
[----:B------:R-:W-:Y:S01]  /*21a0*/  @!P1 FMUL R24, R24, 0.5 ;  /* 0x3f00000018189820 */ /* 0x000fe20000400000 */
[----:B------:R-:W-:Y:S02]  /*21b0*/  FFMA R22, R17, -1.428606765330187045e-06, R22 ;  /* 0xb5bfbe8e11167823 */ /* 0x000fe40000000016 */
[----:B------:R-:W-:Y:S01]  /*21c0*/  @!P5 FMUL R23, R23, 0.5 ;  /* 0x3f0000001717d820 */ /* 0x000fe20000400000 */
[----:B------:R-:W-:Y:S01]  /*21d0*/  FMUL R16, R16, 1.4426950216293334961 ;  /* 0x3fb8aa3b10107820 */ /* 0x000fe20000400000 */
[----:B------:R-:W-:Y:S01]  /*21e0*/  FFMA R18, R25, -1.428606765330187045e-06, R18 ;  /* 0xb5bfbe8e19127823 */ /* 0x000fe20000000012 */
[----:B------:R0:W1:Y:S01]  /*21f0*/  MUFU.EX2 R19, R24 ;  /* 0x0000001800137308 */ /* 0x0000620000000800 */
[----:B------:R-:W-:Y:S01]  /*2200*/  FMUL R22, R22, 1.4426950216293334961 ;  /* 0x3fb8aa3b16167820 */ /* 0x000fe20000400000 */
[----:B------:R-:W-:Y:S01]  /*2210*/  @!P4 FMUL R20, R20, 0.5 ;  /* 0x3f0000001414c820 */ /* 0x000fe20000400000 */
[----:B------:R-:W-:-:S02]  /*2220*/  FMUL R18, R18, 1.4426950216293334961 ;  /* 0x3fb8aa3b12127820 */ /* 0x000fc40000400000 */
[----:B------:R-:W-:-:S03]  /*2230*/  @!P0 FMUL R21, R21, 0.5 ;  /* 0x3f00000015158820 */ /* 0x000fc60000400000 */
[----:B------:R-:W2:Y:S01]  /*2240*/  MUFU.EX2 R23, R23 ;  /* 0x0000001700177308 */ /* 0x000ea20000000800 */
[----:B0-----:R-:W-:-:S04]  /*2250*/  FFMA R24, R15, -0.693145751953125, R14 ;  /* 0xbf3172000f187823 */ /* 0x001fc8000000000e */
[----:B------:R-:W-:-:S03]  /*2260*/  FFMA R24, R15, -1.428606765330187045e-06, R24 ;  /* 0xb5bfbe8e0f187823 */ /* 0x000fc60000000018 */
[----:B------:R-:W0:Y:S01]  /*2270*/  MUFU.EX2 R16, R16 ;  /* 0x0000001000107308 */ /* 0x000e220000000800 */
[----:B------:R-:W-:-:S07]  /*2280*/  FMUL R24, R24, 1.4426950216293334961 ;  /* 0x3fb8aa3b18187820 */ /* 0x000fce0000400000 */
[----:B------:R-:W3:Y:S08]  /*2290*/  MUFU.EX2 R17, R20 ;  /* 0x0000001400117308 */ /* 0x000ef00000000800 */
[----:B------:R-:W4:Y:S08]  /*22a0*/  MUFU.EX2 R22, R22 ;  /* 0x0000001600167308 */ /* 0x000f300000000800 */
[----:B------:R-:W5:Y:S01]  /*22b0*/  MUFU.EX2 R18, R18 ;  /* 0x0000001200127308 */ /* 0x000f620000000800 */
[----:B-1----:R-:W-:-:S07]  /*22c0*/  @!P1 FMUL R19, R19, R19 ;  /* 0x0000001313139220 */ /* 0x002fce0000400000 */
[----:B------:R-:W1:Y:S01]  /*22d0*/  MUFU.EX2 R21, R21 ;  /* 0x0000001500157308 */ /* 0x000e620000000800 */
[----:B--2---:R-:W-:Y:S01]  /*22e0*/  @!P5 FMUL R23, R23, R23 ;  /* 0x000000171717d220 */ /* 0x004fe20000400000 */
[----:B0-----:R-:W-:Y:S01]  /*22f0*/  FMUL R16, R16, R19 ;  /* 0x0000001310107220 */ /* 0x001fe20000400000 */
[----:B------:R-:W-:-:S05]  /*2300*/  FSETP.GEU.AND P3, PT, R0, -105, PT ;  /* 0xc2d200000000780b */ /* 0x000fca0003f6e000 */
[----:B------:R-:W0:Y:S01]  /*2310*/  MUFU.EX2 R24, R24 ;  /* 0x0000001800187308 */ /* 0x000e220000000800 */
[----:B---3--:R-:W-:Y:S01]  /*2320*/  @!P4 FMUL R17, R17, R17 ;  /* 0x000000111111c220 */ /* 0x008fe20000400000 */
[----:B----4-:R-:W-:Y:S01]  /*2330*/  FMUL R22, R22, R23 ;  /* 0x0000001716167220 */ /* 0x010fe20000400000 */
[----:B------:R-:W-:Y:S02]  /*2340*/  FSETP.GEU.AND P4, PT, R12, -105, PT ;  /* 0xc2d200000c00780b */ /* 0x000fe40003f8e000 */
[----:B------:R-:W-:Y:S01]  /*2350*/  FSETP.GT.AND P1, PT, R0, 105, PT ;  /* 0x42d200000000780b */ /* 0x000fe20003f24000 */
[----:B-----5:R-:W-:Y:S01]  /*2360*/  FMUL R18, R18, R17 ;  /* 0x0000001112127220 */ /* 0x020fe20000400000 */
[----:B------:R-:W-:Y:S02]  /*2370*/  FSEL R16, R16, RZ, P3 ;  /* 0x000000ff10107208 */ /* 0x000fe40001800000 */
[----:B------:R-:W-:Y:S01]  /*2380*/  FSETP.GEU.AND P3, PT, R6, -105, PT ;  /* 0xc2d200000600780b */ /* 0x000fe20003f6e000 */
[----:B-1----:R-:W-:Y:S01]  /*2390*/  @!P0 FMUL R21, R21, R21 ;  /* 0x0000001515158220 */ /* 0x002fe20000400000 */
[----:B------:R-:W-:-:S02]  /*23a0*/  FSETP.GT.AND P0, PT, R12, 105, PT ;  /* 0x42d200000c00780b */ /* 0x000fc40003f04000 */
[----:B------:R-:W-:Y:S02]  /*23b0*/  FSEL R22, R22, RZ, P4 ;  /* 0x000000ff16167208 */ /* 0x000fe40002000000 */
[----:B------:R-:W-:Y:S02]  /*23c0*/  FSEL R15, R16, +INF , !P1 ;  /* 0x7f800000100f7808 */ /* 0x000fe40004800000 */
[----:B------:R-:W-:Y:S02]  /*23d0*/  FSETP.GT.AND P1, PT, R6, 105, PT ;  /* 0x42d200000600780b */ /* 0x000fe40003f24000 */
[----:B------:R-:W-:Y:S02]  /*23e0*/  FSEL R18, R18, RZ, P3 ;  /* 0x000000ff12127208 */ /* 0x000fe40001800000 */
[----:B------:R-:W-:Y:S01]  /*23f0*/  FSEL R22, R22, +INF , !P0 ;  /* 0x7f80000016167808 */ /* 0x000fe20004000000 */
[----:B0-----:R-:W-:Y:S01]  /*2400*/  FMUL R24, R24, R21 ;  /* 0x0000001518187220 */ /* 0x001fe20000400000 */
[----:B------:R-:W-:Y:S01]  /*2410*/  ISETP.GE.U32.AND P0, PT, R2, R5, PT ;  /* 0x000000050200720c */ /* 0x000fe20003f06070 */
[----:B------:R-:W-:Y:S01]  /*2420*/  FADD R15, R15, R4 ;  /* 0x000000040f0f7221 */ /* 0x000fe20000000000 */
[----:B------:R-:W-:-:S02]  /*2430*/  FSETP.GEU.AND P3, PT, R14, -105, PT ;  /* 0xc2d200000e00780b */ /* 0x000fc40003f6e000 */
[----:B------:R-:W-:Y:S02]  /*2440*/  FSEL R18, R18, +INF , !P1 ;  /* 0x7f80000012127808 */ /* 0x000fe40004800000 */
[----:B------:R-:W-:Y:S02]  /*2450*/  FSETP.GT.AND P1, PT, R14, 105, PT ;  /* 0x42d200000e00780b */ /* 0x000fe40003f24000 */
[----:B------:R-:W-:Y:S01]  /*2460*/  FSEL R24, R24, RZ, P3 ;  /* 0x000000ff18187208 */ /* 0x000fe20001800000 */
[----:B------:R-:W-:-:S03]  /*2470*/  FADD R15, R15, R18 ;  /* 0x000000120f0f7221 */ /* 0x000fc60000000000 */
[----:B------:R-:W-:Y:S01]  /*2480*/  FSEL R24, R24, +INF , !P1 ;  /* 0x7f80000018187808 */ /* 0x000fe20004800000 */
[----:B------:R-:W-:-:S04]  /*2490*/  FADD R15, R15, R22 ;  /* 0x000000160f0f7221 */ /* 0x000fc80000000000 */
[----:B------:R-:W-:Y:S01]  /*24a0*/  FADD R4, R15, R24 ;  /* 0x000000180f047221 */ /* 0x000fe20000000000 */
[----:B------:R-:W-:Y:S06]  /*24b0*/  @!P0 BRA `(.L_x_43) ;  /* 0xfffffff800b48947 */ /* 0x000fec000383ffff */
.L_x_33:
[----:B------:R-:W-:Y:S02]  /*24c0*/  MOV R15, R4 ;  /* 0x00000004000f7202 */ /* 0x000fe40000000f00 */
[----:B-1----:R-:W-:Y:S02]  /*24d0*/  MOV R11, 0x3e055027 ;  /* 0x3e055027000b7802 */ /* 0x002fe40000000f00 */
[----:B------:R-:W-:-:S13]  /*24e0*/  FSETP.GEU.AND P0, PT, R15, 1.175494350822287508e-38, PT ;  /* 0x008000000f00780b */ /* 0x000fda0003f0e000 */
[----:B------:R-:W-:-:S05]  /*24f0*/  @!P0 FMUL R15, R15, 8388608 ;  /* 0x4b0000000f0f8820 */ /* 0x000fca0000400000 */
[C---:B------:R-:W-:Y:S02]  /*2500*/  IADD3 R0, PT, PT, R15.reuse, -0x3f2aaaab, RZ ;  /* 0xc0d555550f007810 */ /* 0x040fe40007ffe0ff */
[----:B------:R-:W-:Y:S02]  /*2510*/  ISETP.GE.U32.AND P1, PT, R15, 0x7f800000, PT ;  /* 0x7f8000000f00780c */ /* 0x000fe40003f26070 */
[----:B------:R-:W-:-:S04]  /*2520*/  LOP3.LUT R2, R0, 0xff800000, RZ, 0xc0, !PT ;  /* 0xff80000000027812 */ /* 0x000fc800078ec0ff */
[----:B------:R-:W-:-:S05]  /*2530*/  IADD3 R0, PT, PT, R15, -R2, RZ ;  /* 0x800000020f007210 */ /* 0x000fca0007ffe0ff */
[----:B------:R-:W-:Y:S01]  /*2540*/  FADD R4, R0, -1 ;  /* 0xbf80000000047421 */ /* 0x000fe20000000000 */
[----:B------:R-:W-:-:S03]  /*2550*/  FSEL R0, RZ, -23, P0 ;  /* 0xc1b80000ff007808 */ /* 0x000fc60000000000 */
[----:B------:R-:W-:-:S04]  /*2560*/  FFMA R11, R4, -R11, 0.14084610342979431152 ;  /* 0x3e1039f6040b7423 */ /* 0x000fc8000000080b */
[----:B------:R-:W-:-:S04]  /*2570*/  FFMA R11, R4, R11, -0.12148627638816833496 ;  /* 0xbdf8cdcc040b7423 */ /* 0x000fc8000000000b */
[----:B------:R-:W-:-:S04]  /*2580*/  FFMA R11, R4, R11, 0.13980610668659210205 ;  /* 0x3e0f2955040b7423 */ /* 0x000fc8000000000b */
[----:B------:R-:W-:-:S04]  /*2590*/  FFMA R11, R4, R11, -0.16684235632419586182 ;  /* 0xbe2ad8b9040b7423 */ /* 0x000fc8000000000b */
[----:B------:R-:W-:-:S04]  /*25a0*/  FFMA R11, R4, R11, 0.20012299716472625732 ;  /* 0x3e4ced0b040b7423 */ /* 0x000fc8000000000b */
[----:B------:R-:W-:-:S04]  /*25b0*/  FFMA R11, R4, R11, -0.24999669194221496582 ;  /* 0xbe7fff22040b7423 */ /* 0x000fc8000000000b */
[----:B------:R-:W-:-:S04]  /*25c0*/  FFMA R11, R4, R11, 0.33333182334899902344 ;  /* 0x3eaaaa78040b7423 */ /* 0x000fc8000000000b */
[C---:B------:R-:W-:Y:S01]  /*25d0*/  FFMA R13, R4.reuse, R11, -0.5 ;  /* 0xbf000000040d7423 */ /* 0x040fe2000000000b */
[----:B------:R-:W-:Y:S02]  /*25e0*/  I2FP.F32.S32 R11, R2 ;  /* 0x00000002000b7245 */ /* 0x000fe40000201400 */
[----:B------:R-:W-:Y:S01]  /*25f0*/  @P1 MOV R2, 0x7f800000 ;  /* 0x7f80000000021802 */ /* 0x000fe20000000f00 */
[C---:B------:R-:W-:Y:S02]  /*2600*/  FMUL R13, R4.reuse, R13 ;  /* 0x0000000d040d7220 */ /* 0x040fe40000400000 */
[----:B------:R-:W-:Y:S02]  /*2610*/  FFMA R0, R11, 1.1920928955078125e-07, R0 ;  /* 0x340000000b007823 */ /* 0x000fe40000000000 */
[----:B------:R-:W-:-:S04]  /*2620*/  FFMA R13, R4, R13, R4 ;  /* 0x0000000d040d7223 */ /* 0x000fc80000000004 */
[----:B------:R-:W-:Y:S01]  /*2630*/  FFMA R0, R0, 0.69314718246459960938, R13 ;  /* 0x3f31721800007823 */ /* 0x000fe2000000000d */
[----:B------:R-:W-:Y:S06]  /*2640*/  @!P2 EXIT ;  /* 0x000000000000a94d */ /* 0x000fec0003800000 */
[----:B------:R-:W-:Y:S01]  /*2650*/  LOP3.LUT P2, R4, R5, 0x3, RZ, 0xc0, !PT ;  /* 0x0000000305047812 */ /* 0x000fe2000784c0ff */
[C---:B------:R-:W-:Y:S01]  /*2660*/  @P1 FFMA R0, R15.reuse, R2, +INF ;  /* 0x7f8000000f001423 */ /* 0x040fe20000000002 */
[----:B------:R-:W-:Y:S01]  /*2670*/  FSETP.NEU.AND P0, PT, R15, RZ, PT ;  /* 0x000000ff0f00720b */ /* 0x000fe20003f0d000 */
[----:B------:R-:W-:-:S03]  /*2680*/  HFMA2 R2, -RZ, RZ, 0, 0 ;  /* 0x00000000ff027431 */ /* 0x000fc600000001ff */
[----:B------:R-:W-:-:S07]  /*2690*/  FSEL R0, R0, -INF , P0 ;  /* 0xff80000000007808 */ /* 0x000fce0000000000 */
[----:B------:R-:W-:Y:S05]  /*26a0*/  @!P2 BRA `(.L_x_44) ;  /* 0x000000000084a947 */ /* 0x000fea0003800000 */
[----:B------:R-:W0:Y:S01]  /*26b0*/  LDC.64 R10, c[0x0][0x390] ;  /* 0x0000e400ff0a7b82 */ /* 0x000e220000000a00 */
[----:B------:R-:W-:-:S07]  /*26c0*/  ISETP.NE.AND P0, PT, R4, 0x1, PT ;  /* 0x000000010400780c */ /* 0x000fce0003f05270 */
[----:B------:R-:W1:Y:S06]  /*26d0*/  LDC.64 R12, c[0x0][0x398] ;  /* 0x0000e600ff0c7b82 */ /* 0x000e6c0000000a00 */
[----:B------:R-:W-:Y:S05]  /*26e0*/  @!P0 BRA `(.L_x_45) ;  /* 0x0000000000508947 */ /* 0x000fea0003800000 */
[----:B------:R-:W-:Y:S01]  /*26f0*/  ISETP.NE.AND P0, PT, R4, 0x2, PT ;  /* 0x000000020400780c */ /* 0x000fe20003f05270 */
[----:B------:R-:W2:Y:S08]  /*2700*/  LDC.64 R16, c[0x0][0x398] ;  /* 0x0000e600ff107b82 */ /* 0x000eb00000000a00 */
[----:B------:R-:W3:Y:S04]  /*2710*/  LDC.64 R14, c[0x0][0x390] ;  /* 0x0000e400ff0e7b82 */ /* 0x000ee80000000a00 */
[----:B------:R-:W4:Y:S04]  /*2720*/  @P0 LDG.E R21, desc[UR4][R8.64] ;  /* 0x0000000408150981 */ /* 0x000f28000c1e1900 */
[----:B------:R-:W5:Y:S02]  /*2730*/  @P0 LDC.64 R18, c[0x0][0x390] ;  /* 0x0000e400ff120b82 */ /* 0x000f640000000a00 */
[----:B-----5:R-:W-:-:S06]  /*2740*/  @P0 IMAD.WIDE.U32 R18, R7, 0x4, R18 ;  /* 0x0000000407120825 */ /* 0x020fcc00078e0012 */
[----:B------:R-:W5:Y:S01]  /*2750*/  @P0 LDG.E R18, desc[UR4][R18.64] ;  /* 0x0000000412120981 */ /* 0x000f62000c1e1900 */
[----:B------:R-:W-:-:S04]  /*2760*/  @P0 MOV R2, 0x1 ;  /* 0x0000000100020802 */ /* 0x000fc80000000f00 */
[----:B------:R-:W-:-:S05]  /*2770*/  IADD3 R23, PT, PT, R7, R2, RZ ;  /* 0x0000000207177210 */ /* 0x000fca0007ffe0ff */
[----:B--2---:R-:W-:-:S04]  /*2780*/  IMAD.WIDE.U32 R16, R23, 0x4, R16 ;  /* 0x0000000417107825 */ /* 0x004fc800078e0010 */
[----:B---3--:R-:W-:-:S04]  /*2790*/  IMAD.WIDE.U32 R14, R23, 0x4, R14 ;  /* 0x00000004170e7825 */ /* 0x008fc800078e000e */
[----:B----4-:R-:W-:-:S04]  /*27a0*/  @P0 FADD R21, R0, -R21 ;  /* 0x8000001500150221 */ /* 0x010fc80000000000 */
[----:B-----5:R-:W-:-:S05]  /*27b0*/  @P0 FMUL R21, R21, R18 ;  /* 0x0000001215150220 */ /* 0x020fca0000400000 */
[----:B------:R2:W-:Y:S04]  /*27c0*/  @P0 STG.E desc[UR4][R8.64], R21 ;  /* 0x0000001508000986 */ /* 0x0005e8000c101904 */
[----:B------:R-:W3:Y:S04]  /*27d0*/  LDG.E R23, desc[UR4][R16.64] ;  /* 0x0000000410177981 */ /* 0x000ee8000c1e1900 */
[----:B------:R-:W4:Y:S01]  /*27e0*/  LDG.E R14, desc[UR4][R14.64] ;  /* 0x000000040e0e7981 */ /* 0x000f22000c1e1900 */
[----:B------:R-:W-:Y:S01]  /*27f0*/  IADD3 R2, PT, PT, R2, 0x1, RZ ;  /* 0x0000000102027810 */ /* 0x000fe20007ffe0ff */
[----:B---3--:R-:W-:-:S04]  /*2800*/  FADD R23, R0, -R23 ;  /* 0x8000001700177221 */ /* 0x008fc80000000000 */
[----:B----4-:R-:W-:-:S05]  /*2810*/  FMUL R23, R23, R14 ;  /* 0x0000000e17177220 */ /* 0x010fca0000400000 */
[----:B------:R2:W-:Y:S02]  /*2820*/  STG.E desc[UR4][R16.64], R23 ;  /* 0x0000001710007986 */ /* 0x0005e4000c101904 */
.L_x_45:
[----:B------:R-:W-:-:S05]  /*2830*/  IADD3 R7, PT, PT, R7, R2, RZ ;  /* 0x0000000207077210 */ /* 0x000fca0007ffe0ff */
[----:B-1----:R-:W-:-:S04]  /*2840*/  IMAD.WIDE.U32 R12, R7, 0x4, R12 ;  /* 0x00000004070c7825 */ /* 0x002fc800078e000c */
[----:B0-----:R-:W-:Y:S02]  /*2850*/  IMAD.WIDE.U32 R10, R7, 0x4, R10 ;  /* 0x00000004070a7825 */ /* 0x001fe400078e000a */
[----:B------:R-:W3:Y:S04]  /*2860*/  LDG.E R7, desc[UR4][R12.64] ;  /* 0x000000040c077981 */ /* 0x000ee8000c1e1900 */
[----:B------:R-:W4:Y:S01]  /*2870*/  LDG.E R11, desc[UR4][R10.64] ;  /* 0x000000040a0b7981 */ /* 0x000f22000c1e1900 */
[----:B------:R-:W-:Y:S01]  /*2880*/  IADD3 R2, PT, PT, R2, 0x1, RZ ;  /* 0x0000000102027810 */ /* 0x000fe20007ffe0ff */
[----:B---3--:R-:W-:-:S04]  /*2890*/  FADD R4, R0, -R7 ;  /* 0x8000000700047221 */ /* 0x008fc80000000000 */
[----:B----4-:R-:W-:-:S05]  /*28a0*/  FMUL R7, R4, R11 ;  /* 0x0000000b04077220 */ /* 0x010fca0000400000 */
[----:B------:R0:W-:Y:S02]  /*28b0*/  STG.E desc[UR4][R12.64], R7 ;  /* 0x000000070c007986 */ /* 0x0001e4000c101904 */
.L_x_44:
[----:B------:R-:W-:-:S13]  /*28c0*/  ISETP.GE.U32.AND P0, PT, R5, 0x4, PT ;  /* 0x000000040500780c */ /* 0x000fda0003f06070 */
[----:B------:R-:W-:Y:S05]  /*28d0*/  @!P0 EXIT ;  /* 0x000000000000894d */ /* 0x000fea0003800000 */
[-C--:B------:R-:W-:Y:S01]  /*28e0*/  ISETP.GE.U32.AND P1, PT, R2, R5.reuse, PT ;  /* 0x000000050200720c */ /* 0x080fe20003f26070 */
[----:B------:R-:W-:Y:S01]  /*28f0*/  IMAD R3, R3, R5, R2 ;  /* 0x0000000503037224 */ /* 0x000fe200078e0202 */
[----:B------:R-:W-:-:S11]  /*2900*/  PLOP3.LUT P0, PT, PT, PT, PT, 0x80, 0x8 ;  /* 0x000000000008781c */ /* 0x000fd60003f0f070 */
[----:B------:R-:W-:Y:S05]  /*2910*/  @!P1 BRA `(.L_x_46) ;  /* 0x0000000000909947 */ /* 0x000fea0003800000 */
[----:B--2---:R-:W1:Y:S08]  /*2920*/  LDC.64 R8, c[0x0][0x398] ;  /* 0x0000e600ff087b82 */ /* 0x004e700000000a00 */
[----:B0-----:R-:W0:Y:S01]  /*2930*/  LDC.64 R6, c[0x0][0x390] ;  /* 0x0000e400ff067b82 */ /* 0x001e220000000a00 */
[----:B-1----:R-:W-:-:S05]  /*2940*/  IMAD.WIDE.U32 R10, R3, 0x4, R8 ;  /* 0x00000004030a7825 */ /* 0x002fca00078e0008 */
[----:B------:R-:W2:Y:S01]  /*2950*/  LDG.E R13, desc[UR4][R10.64] ;  /* 0x000000040a0d7981 */ /* 0x000ea2000c1e1900 */
[----:B0-----:R-:W-:-:S06]  /*2960*/  IMAD.WIDE.U32 R14, R3, 0x4, R6 ;  /* 0x00000004030e7825 */ /* 0x001fcc00078e0006 */
[----:B------:R-:W3:Y:S01]  /*2970*/  LDG.E R14, desc[UR4][R14.64] ;  /* 0x000000040e0e7981 */ /* 0x000ee2000c1e1900 */
[----:B------:R-:W-:Y:S01]  /*2980*/  IADD3 R17, PT, PT, R3, 0x1, RZ ;  /* 0x0000000103117810 */ /* 0x000fe20007ffe0ff */
[----:B--2---:R-:W-:-:S04]  /*2990*/  FADD R13, R0, -R13 ;  /* 0x8000000d000d7221 */ /* 0x004fc80000000000 */
[----:B---3--:R-:W-:Y:S01]  /*29a0*/  FMUL R21, R13, R14 ;  /* 0x0000000e0d157220 */ /* 0x008fe20000400000 */
[----:B------:R-:W-:-:S04]  /*29b0*/  IMAD.WIDE.U32 R12, R17, 0x4, R8 ;  /* 0x00000004110c7825 */ /* 0x000fc800078e0008 */
[----:B------:R-:W-:Y:S01]  /*29c0*/  IMAD.WIDE.U32 R16, R17, 0x4, R6 ;  /* 0x0000000411107825 */ /* 0x000fe200078e0006 */
[----:B------:R0:W-:Y:S04]  /*29d0*/  STG.E desc[UR4][R10.64], R21 ;  /* 0x000000150a007986 */ /* 0x0001e8000c101904 */
[----:B------:R-:W2:Y:S04]  /*29e0*/  LDG.E R19, desc[UR4][R12.64] ;  /* 0x000000040c137981 */ /* 0x000ea8000c1e1900 */
[----:B------:R-:W3:Y:S01]  /*29f0*/  LDG.E R16, desc[UR4][R16.64] ;  /* 0x0000000410107981 */ /* 0x000ee2000c1e1900 */
[----:B------:R-:W-:-:S05]  /*2a00*/  IADD3 R25, PT, PT, R3, 0x2, RZ ;  /* 0x0000000203197810 */ /* 0x000fca0007ffe0ff */
[----:B------:R-:W-:-:S04]  /*2a10*/  IMAD.WIDE.U32 R14, R25, 0x4, R8 ;  /* 0x00000004190e7825 */ /* 0x000fc800078e0008 */
[----:B--2---:R-:W-:-:S04]  /*2a20*/  FADD R19, R0, -R19 ;  /* 0x8000001300137221 */ /* 0x004fc80000000000 */
[----:B---3--:R-:W-:Y:S01]  /*2a30*/  FMUL R23, R19, R16 ;  /* 0x0000001013177220 */ /* 0x008fe20000400000 */
[----:B------:R-:W-:-:S04]  /*2a40*/  IMAD.WIDE.U32 R18, R25, 0x4, R6 ;  /* 0x0000000419127825 */ /* 0x000fc800078e0006 */
[----:B------:R1:W-:Y:S04]  /*2a50*/  STG.E desc[UR4][R12.64], R23 ;  /* 0x000000170c007986 */ /* 0x0003e8000c101904 */
[----:B------:R-:W2:Y:S04]  /*2a60*/  LDG.E R25, desc[UR4][R14.64] ;  /* 0x000000040e197981 */ /* 0x000ea8000c1e1900 */
[----:B------:R-:W3:Y:S01]  /*2a70*/  LDG.E R18, desc[UR4][R18.64] ;  /* 0x0000000412127981 */ /* 0x000ee2000c1e1900 */
[----:B0-----:R-:W-:-:S05]  /*2a80*/  IADD3 R11, PT, PT, R3, 0x3, RZ ;  /* 0x00000003030b7810 */ /* 0x001fca0007ffe0ff */
[----:B------:R-:W-:-:S04]  /*2a90*/  IMAD.WIDE.U32 R8, R11, 0x4, R8 ;  /* 0x000000040b087825 */ /* 0x000fc800078e0008 */
[----:B------:R-:W-:-:S04]  /*2aa0*/  IMAD.WIDE.U32 R6, R11, 0x4, R6 ;  /* 0x000000040b067825 */ /* 0x000fc800078e0006 */
[----:B--2---:R-:W-:-:S04]  /*2ab0*/  FADD R25, R0, -R25 ;  /* 0x8000001900197221 */ /* 0x004fc80000000000 */
[----:B---3--:R-:W-:-:S05]  /*2ac0*/  FMUL R25, R25, R18 ;  /* 0x0000001219197220 */ /* 0x008fca0000400000 */
[----:B------:R1:W-:Y:S04]  /*2ad0*/  STG.E desc[UR4][R14.64], R25 ;  /* 0x000000190e007986 */ /* 0x0003e8000c101904 */
[----:B------:R-:W2:Y:S04]  /*2ae0*/  LDG.E R11, desc[UR4][R8.64] ;  /* 0x00000004080b7981 */ /* 0x000ea8000c1e1900 */
[----:B------:R-:W3:Y:S01]  /*2af0*/  LDG.E R6, desc[UR4][R6.64] ;  /* 0x0000000406067981 */ /* 0x000ee2000c1e1900 */
[----:B------:R-:W-:Y:S02]  /*2b00*/  PLOP3.LUT P0, PT, PT, PT, PT, 0x8, 0x80 ;  /* 0x000000000080781c */ /* 0x000fe40003f0e170 */
[----:B------:R-:W-:-:S02]  /*2b10*/  IADD3 R2, PT, PT, R2, 0x4, RZ ;  /* 0x0000000402027810 */ /* 0x000fc40007ffe0ff */
[----:B------:R-:W-:Y:S01]  /*2b20*/  IADD3 R3, PT, PT, R3, 0x4, RZ ;  /* 0x0000000403037810 */ /* 0x000fe20007ffe0ff */
[----:B--2---:R-:W-:-:S04]  /*2b30*/  FADD R11, R0, -R11 ;  /* 0x8000000b000b7221 */ /* 0x004fc80000000000 */
[----:B---3--:R-:W-:-:S05]  /*2b40*/  FMUL R11, R11, R6 ;  /* 0x000000060b0b7220 */ /* 0x008fca0000400000 */
[----:B------:R1:W-:Y:S02]  /*2b50*/  STG.E desc[UR4][R8.64], R11 ;  /* 0x0000000b08007986 */ /* 0x0003e4000c101904 */
.L_x_46:
[CC--:B------:R-:W-:Y:S02]  /*2b60*/  ISETP.GE.U32.AND P1, PT, R2.reuse, R5.reuse, PT ;  /* 0x000000050200720c */ /* 0x0c0fe40003f26070 */
[----:B------:R-:W-:-:S04]  /*2b70*/  IADD3 R4, PT, PT, -R2, R5, RZ ;  /* 0x0000000502047210 */ /* 0x000fc80007ffe1ff */
[----:B------:R-:W-:-:S13]  /*2b80*/  ISETP.LE.U32.OR P1, PT, R4, 0xc, P1 ;  /* 0x0000000c0400780c */ /* 0x000fda0000f23470 */
[----:B------:R-:W-:Y:S05]  /*2b90*/  @P1 BRA `(.L_x_47) ;  /* 0x00000008001c1947 */ /* 0x000fea0003800000 */
[----:B------:R-:W-:Y:S02]  /*2ba0*/  PLOP3.LUT P0, PT, PT, PT, PT, 0x8, 0x80 ;  /* 0x000000000080781c */ /* 0x000fe40003f0e170 */
[----:B-1----:R-:W-:-:S11]  /*2bb0*/  IADD3 R11, PT, PT, R5, -0xc, RZ ;  /* 0xfffffff4050b7810 */ /* 0x002fd60007ffe0ff */
.L_x_48:
[----:B--23--:R-:W1:Y:S08]  /*2bc0*/  LDC.64 R8, c[0x0][0x398] ;  /* 0x0000e600ff087b82 */ /* 0x00ce700000000a00 */
        /* <DEDUP_REMOVED lines=29> */
[----:B-1----:R-:W-:-:S05]  /*2da0*/  IADD3 R25, PT, PT, R3, 0x4, RZ ;  /* 0x0000000403197810 */ /* 0x002fca0007ffe0ff */
[----:B------:R-:W-:-:S04]  /*2db0*/  IMAD.WIDE.U32 R14, R25, 0x4, R8 ;  /* 0x00000004190e7825 */ /* 0x000fc800078e0008 */
[----:B------:R-:W-:-:S04]  /*2dc0*/  IMAD.WIDE.U32 R20, R25, 0x4, R6 ;  /* 0x0000000419147825 */ /* 0x000fc800078e0006 */
[----:B--2---:R-:W-:-:S04]  /*2dd0*/  FADD R23, R0, -R23 ;  /* 0x8000001700177221 */ /* 0x004fc80000000000 */
[----:B---3--:R-:W-:-:S05]  /*2de0*/  FMUL R23, R23, R18 ;  /* 0x0000001217177220 */ /* 0x008fca0000400000 */
        /* <DEDUP_REMOVED lines=82> */
[----:B------:R-:W4:Y:S01]  /*3310*/  LDG.E R20, desc[UR4][R20.64] ;  /* 0x0000000414147981 */ /* 0x000f22000c1e1900 */
[----:B0-----:R-:W-:-:S05]  /*3320*/  IADD3 R13, PT, PT, R3, 0xf, RZ ;  /* 0x0000000f030d7810 */ /* 0x001fca0007ffe0ff */
[----:B------:R-:W-:-:S04]  /*3330*/  IMAD.WIDE.U32 R8, R13, 0x4, R8 ;  /* 0x000000040d087825 */ /* 0x000fc800078e0008 */
[----:B------:R-:W-:-:S04]  /*3340*/  IMAD.WIDE.U32 R6, R13, 0x4, R6 ;  /* 0x000000040d067825 */ /* 0x000fc800078e0006 */
[----:B--2---:R-:W-:-:S04]  /*3350*/  FADD R27, R0, -R27 ;  /* 0x8000001b001b7221 */ /* 0x004fc80000000000 */
[----:B----4-:R-:W-:-:S05]  /*3360*/  FMUL R27, R27, R20 ;  /* 0x000000141b1b7220 */ /* 0x010fca0000400000 */
[----:B------:R3:W-:Y:S04]  /*3370*/  STG.E desc[UR4][R16.64], R27 ;  /* 0x0000001b10007986 */ /* 0x0007e8000c101904 */
[----:B------:R-:W2:Y:S04]  /*3380*/  LDG.E R13, desc[UR4][R8.64] ;  /* 0x00000004080d7981 */ /* 0x000ea8000c1e1900 */
[----:B------:R-:W4:Y:S01]  /*3390*/  LDG.E R6, desc[UR4][R6.64] ;  /* 0x0000000406067981 */ /* 0x000f22000c1e1900 */
[----:B------:R-:W-:-:S04]  /*33a0*/  IADD3 R2, PT, PT, R2, 0x10, RZ ;  /* 0x0000001002027810 */ /* 0x000fc80007ffe0ff */
[----:B------:R-:W-:Y:S02]  /*33b0*/  ISETP.GE.U32.AND P1, PT, R2, R11, PT ;  /* 0x0000000b0200720c */ /* 0x000fe40003f26070 */
[----:B------:R-:W-:Y:S01]  /*33c0*/  IADD3 R3, PT, PT, R3, 0x10, RZ ;  /* 0x0000001003037810 */ /* 0x000fe20007ffe0ff */
[----:B--2---:R-:W-:-:S04]  /*33d0*/  FADD R13, R0, -R13 ;  /* 0x8000000d000d7221 */ /* 0x004fc80000000000 */
[----:B----4-:R-:W-:-:S05]  /*33e0*/  FMUL R13, R13, R6 ;  /* 0x000000060d0d7220 */ /* 0x010fca0000400000 */
[----:B------:R3:W-:Y:S01]  /*33f0*/  STG.E desc[UR4][R8.64], R13 ;  /* 0x0000000d08007986 */ /* 0x0007e2000c101904 */
[----:B------:R-:W-:Y:S05]  /*3400*/  @!P1 BRA `(.L_x_48) ;  /* 0xfffffff400ec9947 */ /* 0x000fea000383ffff */
.L_x_47:
[CC--:B------:R-:W-:Y:S02]  /*3410*/  ISETP.GE.U32.AND P1, PT, R2.reuse, R5.reuse, PT ;  /* 0x000000050200720c */ /* 0x0c0fe40003f26070 */
[----:B------:R-:W-:-:S04]  /*3420*/  IADD3 R4, PT, PT, -R2, R5, RZ ;  /* 0x0000000502047210 */ /* 0x000fc80007ffe1ff */
[----:B------:R-:W-:-:S13]  /*3430*/  ISETP.LE.U32.OR P1, PT, R4, 0x4, P1 ;  /* 0x000000040400780c */ /* 0x000fda0000f23470 */
[----:B------:R-:W-:Y:S05]  /*3440*/  @P1 BRA `(.L_x_49) ;  /* 0x0000000400101947 */ /* 0x000fea0003800000 */
[----:B-123--:R-:W1:Y:S08]  /*3450*/  LDC.64 R8, c[0x0][0x398] ;  /* 0x0000e600ff087b82 */ /* 0x00ee700000000a00 */
        /* <DEDUP_REMOVED lines=29> */
[----:B------:R-:W-:-:S05]  /*3630*/  IADD3 R27, PT, PT, R3, 0x4, RZ ;  /* 0x00000004031b7810 */ /* 0x000fca0007ffe0ff */
[----:B-1----:R-:W-:-:S04]  /*3640*/  IMAD.WIDE.U32 R10, R27, 0x4, R8 ;  /* 0x000000041b0a7825 */ /* 0x002fc800078e0008 */
        /* <DEDUP_REMOVED lines=8> */
[----:B--2---:R-:W-:-:S04]  /*36d0*/  FADD R19, R0, -R19 ;  /* 0x8000001300137221 */ /* 0x004fc80000000000 */
[----:B---3--:R-:W-:Y:S01]  /*36e0*/  FMUL R21, R19, R16 ;  /* 0x0000001013157220 */ /* 0x008fe20000400000 */
[----:B------:R-:W-:-:S04]  /*36f0*/  IMAD.WIDE.U32 R18, R25, 0x4, R6 ;  /* 0x0000000419127825 */ /* 0x000fc800078e0006 */
        /* <DEDUP_REMOVED lines=25> */
.L_x_49:
[----:B------:R-:W-:-:S13]  /*3890*/  ISETP.LT.U32.OR P0, PT, R2, R5, P0 ;  /* 0x000000050200720c */ /* 0x000fda0000701470 */
[----:B------:R-:W-:Y:S05]  /*38a0*/  @!P0 EXIT ;  /* 0x000000000000894d */ /* 0x000fea0003800000 */
[----:B0-----:R-:W1:Y:S08]  /*38b0*/  LDC.64 R6, c[0x0][0x398] ;  /* 0x0000e600ff067b82 */ /* 0x001e700000000a00 */
[----:B------:R-:W0:Y:S01]  /*38c0*/  LDC.64 R4, c[0x0][0x390] ;  /* 0x0000e400ff047b82 */ /* 0x000e220000000a00 */
[----:B-1-34-:R-:W-:-:S05]  /*38d0*/  IMAD.WIDE.U32 R12, R3, 0x4, R6 ;  /* 0x00000004030c7825 */ /* 0x01afca00078e0006 */
[----:B--2---:R-:W2:Y:S01]  /*38e0*/  LDG.E R9, desc[UR4][R12.64] ;  /* 0x000000040c097981 */ /* 0x004ea2000c1e1900 */
[----:B0-----:R-:W-:-:S06]  /*38f0*/  IMAD.WIDE.U32 R10, R3, 0x4, R4 ;  /* 0x00000004030a7825 */ /* 0x001fcc00078e0004 */
[----:B------:R-:W3:Y:S01]  /*3900*/  LDG.E R10, desc[UR4][R10.64] ;  /* 0x000000040a0a7981 */ /* 0x000ee2000c1e1900 */
[----:B------:R-:W-:Y:S01]  /*3910*/  IADD3 R15, PT, PT, R3, 0x1, RZ ;  /* 0x00000001030f7810 */ /* 0x000fe20007ffe0ff */
[----:B--2---:R-:W-:-:S04]  /*3920*/  FADD R9, R0, -R9 ;  /* 0x8000000900097221 */ /* 0x004fc80000000000 */
[----:B---3--:R-:W-:Y:S01]  /*3930*/  FMUL R19, R9, R10 ;  /* 0x0000000a09137220 */ /* 0x008fe20000400000 */
[----:B------:R-:W-:-:S04]  /*3940*/  IMAD.WIDE.U32 R8, R15, 0x4, R6 ;  /* 0x000000040f087825 */ /* 0x000fc800078e0006 */
[----:B------:R-:W-:Y:S01]  /*3950*/  IMAD.WIDE.U32 R14, R15, 0x4, R4 ;  /* 0x000000040f0e7825 */ /* 0x000fe200078e0004 */
[----:B------:R-:W-:Y:S04]  /*3960*/  STG.E desc[UR4][R12.64], R19 ;  /* 0x000000130c007986 */ /* 0x000fe8000c101904 */
[----:B------:R-:W2:Y:S04]  /*3970*/  LDG.E R17, desc[UR4][R8.64] ;  /* 0x0000000408117981 */ /* 0x000ea8000c1e1900 */
[----:B------:R-:W3:Y:S01]  /*3980*/  LDG.E R14, desc[UR4][R14.64] ;  /* 0x000000040e0e7981 */ /* 0x000ee2000c1e1900 */
[----:B------:R-:W-:-:S05]  /*3990*/  IADD3 R23, PT, PT, R3, 0x2, RZ ;  /* 0x0000000203177810 */ /* 0x000fca0007ffe0ff */
[----:B------:R-:W-:-:S04]  /*39a0*/  IMAD.WIDE.U32 R10, R23, 0x4, R6 ;  /* 0x00000004170a7825 */ /* 0x000fc800078e0006 */
[----:B--2---:R-:W-:-:S04]  /*39b0*/  FADD R17, R0, -R17 ;  /* 0x8000001100117221 */ /* 0x004fc80000000000 */
[----:B---3--:R-:W-:Y:S01]  /*39c0*/  FMUL R21, R17, R14 ;  /* 0x0000000e11157220 */ /* 0x008fe20000400000 */
[----:B------:R-:W-:-:S04]  /*39d0*/  IMAD.WIDE.U32 R16, R23, 0x4, R4 ;  /* 0x0000000417107825 */ /* 0x000fc800078e0004 */
[----:B------:R-:W-:Y:S04]  /*39e0*/  STG.E desc[UR4][R8.64], R21 ;  /* 0x0000001508007986 */ /* 0x000fe8000c101904 */
[----:B------:R-:W2:Y:S04]  /*39f0*/  LDG.E R23, desc[UR4][R10.64] ;  /* 0x000000040a177981 */ /* 0x000ea8000c1e1900 */
[----:B------:R-:W3:Y:S01]  /*3a00*/  LDG.E R16, desc[UR4][R16.64] ;  /* 0x0000000410107981 */ /* 0x000ee2000c1e1900 */
[----:B------:R-:W-:-:S05]  /*3a10*/  IADD3 R3, PT, PT, R3, 0x3, RZ ;  /* 0x0000000303037810 */ /* 0x000fca0007ffe0ff */
[----:B------:R-:W-:-:S04]  /*3a20*/  IMAD.WIDE.U32 R6, R3, 0x4, R6 ;  /* 0x0000000403067825 */ /* 0x000fc800078e0006 */
[----:B------:R-:W-:-:S04]  /*3a30*/  IMAD.WIDE.U32 R4, R3, 0x4, R4 ;  /* 0x0000000403047825 */ /* 0x000fc800078e0004 */
[----:B--2---:R-:W-:-:S04]  /*3a40*/  FADD R23, R0, -R23 ;  /* 0x8000001700177221 */ /* 0x004fc80000000000 */
[----:B---3--:R-:W-:-:S05]  /*3a50*/  FMUL R23, R23, R16 ;  /* 0x0000001017177220 */ /* 0x008fca0000400000 */
[----:B------:R-:W-:Y:S04]  /*3a60*/  STG.E desc[UR4][R10.64], R23 ;  /* 0x000000170a007986 */ /* 0x000fe8000c101904 */
[----:B------:R-:W2:Y:S04]  /*3a70*/  LDG.E R3, desc[UR4][R6.64] ;  /* 0x0000000406037981 */ /* 0x000ea8000c1e1900 */
[----:B------:R-:W3:Y:S01]  /*3a80*/  LDG.E R4, desc[UR4][R4.64] ;  /* 0x0000000404047981 */ /* 0x000ee2000c1e1900 */
[----:B--2---:R-:W-:-:S04]  /*3a90*/  FADD R3, R0, -R3 ;  /* 0x8000000300037221 */ /* 0x004fc80000000000 */
[----:B---3--:R-:W-:-:S05]  /*3aa0*/  FMUL R3, R3, R4 ;  /* 0x0000000403037220 */ /* 0x008fca0000400000 */
[----:B------:R-:W-:Y:S01]  /*3ab0*/  STG.E desc[UR4][R6.64], R3 ;  /* 0x0000000306007986 */ /* 0x000fe2000c101904 */
[----:B------:R-:W-:Y:S05]  /*3ac0*/  EXIT ;  /* 0x000000000000794d */ /* 0x000fea0003800000 */
.L_x_50:
        /* <DEDUP_REMOVED lines=11> */
.L_x_63:


//--------------------- .text.add                 --------------------------
	.section	.text.add,"ax",@progbits
	.align	128
        .global         add
        .type           add,@function
        .size           add,(.L_x_64 - add)
        .other          add,@"STO_CUDA_ENTRY STV_DEFAULT"
add:
.text.add:
        /* <DEDUP_REMOVED lines=12> */
[----:B0-----:R-:W-:-:S06]  /*00c0*/  IMAD.WIDE R2, R9, 0x4, R2 ;  /* 0x0000000409027825 */ /* 0x001fcc00078e0202 */
[----:B-1----:R-:W4:Y:S01]  /*00d0*/  LDG.E R3, desc[UR4][R2.64] ;  /* 0x0000000402037981 */ /* 0x002f22000c1e1900 */
[----:B--2---:R-:W-:-:S06]  /*00e0*/  IMAD.WIDE R4, R9, 0x4, R4 ;  /* 0x0000000409047825 */ /* 0x004fcc00078e0204 */
[----:B------:R-:W4:Y:S01]  /*00f0*/  LDG.E R4, desc[UR4][R4.64] ;  /* 0x0000000404047981 */ /* 0x000f22000c1e1900 */
[----:B---3--:R-:W-:-:S04]  /*0100*/  IMAD.WIDE R6, R9, 0x4, R6 ;  /* 0x0000000409067825 */ /* 0x008fc800078e0206 */
[----:B----4-:R-:W-:-:S05]  /*0110*/  FADD R9, R4, R3 ;  /* 0x0000000304097221 */ /* 0x010fca0000000000 */
[----:B------:R-:W-:Y:S01]  /*0120*/  STG.E desc[UR4][R6.64], R9 ;  /* 0x0000000906007986 */ /* 0x000fe2000c101904 */
[----:B------:R-:W-:Y:S05]  /*0130*/  EXIT ;  /* 0x000000000000794d */ /* 0x000fea0003800000 */
.L_x_51:
        /* <DEDUP_REMOVED lines=12> */
.L_x_64:


//--------------------- .text.broadcast_backward  --------------------------
	.section	.text.broadcast_backward,"ax",@progbits
	.align	128
        .global         broadcast_backward
        .type           broadcast_backward,@function
        .size           broadcast_backward,(.L_x_65 - broadcast_backward)
        .other          broadcast_backward,@"STO_CUDA_ENTRY STV_DEFAULT"
broadcast_backward:
.text.broadcast_backward:
        /* <DEDUP_REMOVED lines=10> */
[----:B------:R-:W2:Y:S01]  /*00a0*/  LDCU UR6, c[0x0][0x390] ;  /* 0x00007200ff0677ac */ /* 0x000ea20008000800 */
[----:B0-----:R-:W-:-:S05]  /*00b0*/  IMAD.WIDE R2, R7, 0x4, R2 ;  /* 0x0000000407027825 */ /* 0x001fca00078e0202 */
[----:B-1----:R0:W3:Y:S01]  /*00c0*/  LDG.E R9, desc[UR4][R2.64] ;  /* 0x0000000402097981 */ /* 0x0020e2000c1e1900 */
[----:B--2---:R-:W1:Y:S01]  /*00d0*/  I2F.U32.RP R0, UR6 ;  /* 0x0000000600007d06 */ /* 0x004e620008209000 */
[----:B------:R-:W-:Y:S01]  /*00e0*/  ISETP.NE.U32.AND P1, PT, RZ, UR6, PT ;  /* 0x00000006ff007c0c */ /* 0x000fe2000bf25070 */
[----:B0-----:R-:W0:Y:S06]  /*00f0*/  LDC.64 R2, c[0x0][0x380] ;  /* 0x0000e000ff027b82 */ /* 0x001e2c0000000a00 */
[----:B-1----:R-:W1:Y:S02]  /*0100*/  MUFU.RCP R0, R0 ;  /* 0x0000000000007308 */ /* 0x002e640000001000 */
[----:B-1----:R-:W-:-:S06]  /*0110*/  IADD3 R4, PT, PT, R0, 0xffffffe, RZ ;  /* 0x0ffffffe00047810 */ /* 0x002fcc0007ffe0ff */
[----:B------:R1:W2:Y:S02]  /*0120*/  F2I.FTZ.U32.TRUNC.NTZ R5, R4 ;  /* 0x0000000400057305 */ /* 0x0002a4000021f000 */
[----:B-1----:R-:W-:Y:S01]  /*0130*/  HFMA2 R4, -RZ, RZ, 0, 0 ;  /* 0x00000000ff047431 */ /* 0x002fe200000001ff */
[----:B--2---:R-:W-:-:S05]  /*0140*/  IADD3 R11, PT, PT, RZ, -R5, RZ ;  /* 0x80000005ff0b7210 */ /* 0x004fca0007ffe0ff */
[----:B------:R-:W-:-:S04]  /*0150*/  IMAD R11, R11, UR6, RZ ;  /* 0x000000060b0b7c24 */ /* 0x000fc8000f8e02ff */
[----:B------:R-:W-:-:S06]  /*0160*/  IMAD.HI.U32 R6, R5, R11, R4 ;  /* 0x0000000b05067227 */ /* 0x000fcc00078e0004 */
[----:B------:R-:W-:-:S04]  /*0170*/  IMAD.HI.U32 R6, R6, R7, RZ ;  /* 0x0000000706067227 */ /* 0x000fc800078e00ff */
[----:B------:R-:W-:-:S04]  /*0180*/  IMAD.MOV R6, RZ, RZ, -R6 ;  /* 0x000000ffff067224 */ /* 0x000fc800078e0a06 */
[----:B------:R-:W-:-:S05]  /*0190*/  IMAD R7, R6, UR6, R7 ;  /* 0x0000000606077c24 */ /* 0x000fca000f8e0207 */
[----:B------:R-:W-:-:S13]  /*01a0*/  ISETP.GE.U32.AND P0, PT, R7, UR6, PT ;  /* 0x0000000607007c0c */ /* 0x000fda000bf06070 */
[----:B------:R-:W-:-:S04]  /*01b0*/  @P0 IADD3 R7, PT, PT, R7, -UR6, RZ ;  /* 0x8000000607070c10 */ /* 0x000fc8000fffe0ff */
[----:B------:R-:W-:-:S13]  /*01c0*/  ISETP.GE.U32.AND P0, PT, R7, UR6, PT ;  /* 0x0000000607007c0c */ /* 0x000fda000bf06070 */
[----:B------:R-:W-:Y:S01]  /*01d0*/  @P0 VIADD R7, R7, -UR6 ;  /* 0x8000000607070c36 */ /* 0x000fe20008000000 */
[----:B------:R-:W-:-:S05]  /*01e0*/  @!P1 LOP3.LUT R7, RZ, UR6, RZ, 0x33, !PT ;  /* 0x00000006ff079c12 */ /* 0x000fca000f8e33ff */
[----:B0-----:R-:W-:-:S05]  /*01f0*/  IMAD.WIDE.U32 R2, R7, 0x4, R2 ;  /* 0x0000000407027825 */ /* 0x001fca00078e0002 */
[----:B---3--:R-:W-:Y:S01]  /*0200*/  REDG.E.ADD.F32.FTZ.RN.STRONG.GPU desc[UR4][R2.64], R9 ;  /* 0x00000009020079a6 */ /* 0x008fe2000c12f304 */
[----:B------:R-:W-:Y:S05]  /*0210*/  EXIT ;  /* 0x000000000000794d */ /* 0x000fea0003800000 */
.L_x_52:
        /* <DEDUP_REMOVED lines=14> */
.L_x_65:


//--------------------- .text.broadcast           --------------------------
	.section	.text.broadcast,"ax",@progbits
	.align	128
        .global         broadcast
        .type           broadcast,@function
        .size           broadcast,(.L_x_66 - broadcast)
        .other          broadcast,@"STO_CUDA_ENTRY STV_DEFAULT"
broadcast:
.text.broadcast:
        /* <DEDUP_REMOVED lines=8> */
[----:B------:R-:W0:Y:S01]  /*0080*/  LDCU UR6, c[0x0][0x390] ;  /* 0x00007200ff0677ac */ /* 0x000e220008000800 */
[----:B------:R-:W1:Y:S01]  /*0090*/  LDCU.64 UR4, c[0x0][0x358] ;  /* 0x00006b00ff0477ac */ /* 0x000e620008000a00 */
[----:B0-----:R-:W0:Y:S01]  /*00a0*/  I2F.U32.RP R0, UR6 ;  /* 0x0000000600007d06 */ /* 0x001e220008209000 */
[----:B------:R-:W-:-:S07]  /*00b0*/  ISETP.NE.U32.AND P1, PT, RZ, UR6, PT ;  /* 0x00000006ff007c0c */ /* 0x000fce000bf25070 */
[----:B0-----:R-:W0:Y:S02]  /*00c0*/  MUFU.RCP R0, R0 ;  /* 0x0000000000007308 */ /* 0x001e240000001000 */
[----:B0-----:R-:W-:-:S06]  /*00d0*/  IADD3 R2, PT, PT, R0, 0xffffffe, RZ ;  /* 0x0ffffffe00027810 */ /* 0x001fcc0007ffe0ff */
[----:B------:R0:W2:Y:S02]  /*00e0*/  F2I.FTZ.U32.TRUNC.NTZ R3, R2 ;  /* 0x0000000200037305 */ /* 0x0000a4000021f000 */
[----:B0-----:R-:W-:Y:S01]  /*00f0*/  HFMA2 R2, -RZ, RZ, 0, 0 ;  /* 0x00000000ff027431 */ /* 0x001fe200000001ff */
[----:B--2---:R-:W-:-:S05]  /*0100*/  IADD3 R5, PT, PT, RZ, -R3, RZ ;  /* 0x80000003ff057210 */ /* 0x004fca0007ffe0ff */
[----:B------:R-:W-:-:S04]  /*0110*/  IMAD R5, R5, UR6, RZ ;  /* 0x0000000605057c24 */ /* 0x000fc8000f8e02ff */
[----:B------:R-:W-:Y:S02]  /*0120*/  IMAD.HI.U32 R4, R3, R5, R2 ;  /* 0x0000000503047227 */ /* 0x000fe400078e0002 */
[----:B------:R-:W0:Y:S04]  /*0130*/  LDC.64 R2, c[0x0][0x380] ;  /* 0x0000e000ff027b82 */ /* 0x000e280000000a00 */
        /* <DEDUP_REMOVED lines=8> */
[----:B0-----:R-:W-:Y:S02]  /*01c0*/  IMAD.WIDE.U32 R2, R5, 0x4, R2 ;  /* 0x0000000405027825 */ /* 0x001fe400078e0002 */
[----:B------:R-:W0:Y:S04]  /*01d0*/  LDC.64 R4, c[0x0][0x388] ;  /* 0x0000e200ff047b82 */ /* 0x000e280000000a00 */
[----:B-1----:R-:W2:Y:S01]  /*01e0*/  LDG.E R3, desc[UR4][R2.64] ;  /* 0x0000000402037981 */ /* 0x002ea2000c1e1900 */
[----:B0-----:R-:W-:-:S05]  /*01f0*/  IMAD.WIDE R4, R7, 0x4, R4 ;  /* 0x0000000407047825 */ /* 0x001fca00078e0204 */
[----:B--2---:R-:W-:Y:S01]  /*0200*/  STG.E desc[UR4][R4.64], R3 ;  /* 0x0000000304007986 */ /* 0x004fe2000c101904 */
[----:B------:R-:W-:Y:S05]  /*0210*/  EXIT ;  /* 0x000000000000794d */ /* 0x000fea0003800000 */
.L_x_53:
        /* <DEDUP_REMOVED lines=14> */
.L_x_66:


//--------------------- .text.u8_to_one_hot_f32   --------------------------
	.section	.text.u8_to_one_hot_f32,"ax",@progbits
	.align	128
        .global         u8_to_one_hot_f32
        .type           u8_to_one_hot_f32,@function
        .size           u8_to_one_hot_f32,(.L_x_67 - u8_to_one_hot_f32)
        .other          u8_to_one_hot_f32,@"STO_CUDA_ENTRY STV_DEFAULT"
u8_to_one_hot_f32:
.text.u8_to_one_hot_f32:
        /* <DEDUP_REMOVED lines=8> */
[----:B------:R-:W0:Y:S01]  /*0080*/  LDCU.64 UR6, c[0x0][0x380] ;  /* 0x00007000ff0677ac */ /* 0x000e220008000a00 */
[----:B------:R-:W1:Y:S01]  /*0090*/  LDC.64 R2, c[0x0][0x390] ;  /* 0x0000e400ff027b82 */ /* 0x000e620000000a00 */
[----:B------:R-:W2:Y:S01]  /*00a0*/  LDCU.64 UR4, c[0x0][0x358] ;  /* 0x00006b00ff0477ac */ /* 0x000ea20008000a00 */
[C---:B0-----:R-:W-:Y:S01]  /*00b0*/  IADD3 R4, P0, PT, R0.reuse, UR6, RZ ;  /* 0x0000000600047c10 */ /* 0x041fe2000ff1e0ff */
[----:B------:R-:W0:Y:S03]  /*00c0*/  LDCU UR6, c[0x0][0x388] ;  /* 0x00007100ff0677ac */ /* 0x000e260008000800 */
[----:B------:R-:W-:-:S06]  /*00d0*/  LEA.HI.X.SX32 R5, R0, UR7, 0x1, P0 ;  /* 0x0000000700057c11 */ /* 0x000fcc00080f0eff */
[----:B--2---:R-:W0:Y:S01]  /*00e0*/  LDG.E.U8 R5, desc[UR4][R4.64] ;  /* 0x0000000404057981 */ /* 0x004e22000c1e1100 */
[----:B------:R-:W-:Y:S02]  /*00f0*/  HFMA2 R9, -RZ, RZ, 1.875, 0 ;  /* 0x3f800000ff097431 */ /* 0x000fe400000001ff */
[----:B0-----:R-:W-:-:S04]  /*0100*/  IMAD R7, R0, UR6, R5 ;  /* 0x0000000600077c24 */ /* 0x001fc8000f8e0205 */
[----:B-1----:R-:W-:-:S05]  /*0110*/  IMAD.WIDE.U32 R2, R7, 0x4, R2 ;  /* 0x0000000407027825 */ /* 0x002fca00078e0002 */
[----:B------:R-:W-:Y:S01]  /*0120*/  STG.E desc[UR4][R2.64], R9 ;  /* 0x0000000902007986 */ /* 0x000fe2000c101904 */
[----:B------:R-:W-:Y:S05]  /*0130*/  EXIT ;  /* 0x000000000000794d */ /* 0x000fea0003800000 */
.L_x_54:
        /* <DEDUP_REMOVED lines=12> */
.L_x_67:


//--------------------- .text.u8_to_f32           --------------------------
	.section	.text.u8_to_f32,"ax",@progbits
	.align	128
        .global         u8_to_f32
        .type           u8_to_f32,@function
        .size           u8_to_f32,(.L_x_68 - u8_to_f32)
        .other          u8_to_f32,@"STO_CUDA_ENTRY STV_DEFAULT"
u8_to_f32:
.text.u8_to_f32:
        /* <DEDUP_REMOVED lines=11> */
[----:B0-----:R-:W-:-:S04]  /*00b0*/  IADD3 R4, P0, PT, R7, UR6, RZ ;  /* 0x0000000607047c10 */ /* 0x001fc8000ff1e0ff */
[----:B------:R-:W-:-:S05]  /*00c0*/  LEA.HI.X.SX32 R5, R7, UR7, 0x1, P0 ;  /* 0x0000000707057c11 */ /* 0x000fca00080f0eff */
[----:B--2---:R-:W2:Y:S01]  /*00d0*/  LDG.E.U8 R4, desc[UR4][R4.64] ;  /* 0x0000000404047981 */ /* 0x004ea2000c1e1100 */
[----:B-1----:R-:W-:Y:S01]  /*00e0*/  IMAD.WIDE R2, R7, 0x4, R2 ;  /* 0x0000000407027825 */ /* 0x002fe200078e0202 */
[----:B--2---:R-:W-:-:S05]  /*00f0*/  I2FP.F32.U32 R0, R4 ;  /* 0x0000000400007245 */ /* 0x004fca0000201000 */
[----:B------:R-:W-:-:S05]  /*0100*/  FMUL R7, R0, 0.0039215688593685626984 ;  /* 0x3b80808100077820 */ /* 0x000fca0000400000 */
[----:B------:R-:W-:Y:S01]  /*0110*/  STG.E desc[UR4][R2.64], R7 ;  /* 0x0000000702007986 */ /* 0x000fe2000c101904 */
[----:B------:R-:W-:Y:S05]  /*0120*/  EXIT ;  /* 0x000000000000794d */ /* 0x000fea0003800000 */
.L_x_55:
        /* <DEDUP_REMOVED lines=13> */
.L_x_68:


//--------------------- .text.fill_u32            --------------------------
	.section	.text.fill_u32,"ax",@progbits
	.align	128
        .global         fill_u32
        .type           fill_u32,@function
        .size           fill_u32,(.L_x_69 - fill_u32)
        .other          fill_u32,@"STO_CUDA_ENTRY STV_DEFAULT"
fill_u32:
.text.fill_u32:
        /* <DEDUP_REMOVED lines=10> */
[----:B------:R-:W1:Y:S01]  /*00a0*/  LDC R7, c[0x0][0x388] ;  /* 0x0000e200ff077b82 */ /* 0x000e620000000800 */
[----:B0-----:R-:W-:-:S05]  /*00b0*/  IMAD.WIDE R2, R5, 0x4, R2 ;  /* 0x0000000405027825 */ /* 0x001fca00078e0202 */
[----:B-1----:R-:W-:Y:S01]  /*00c0*/  STG.E desc[UR4][R2.64], R7 ;  /* 0x0000000702007986 */ /* 0x002fe2000c101904 */
[----:B------:R-:W-:Y:S05]  /*00d0*/  EXIT ;  /* 0x000000000000794d */ /* 0x000fea0003800000 */
.L_x_56:
        /* <DEDUP_REMOVED lines=10> */
.L_x_69:


//--------------------- .text.fill_u8             --------------------------
	.section	.text.fill_u8,"ax",@progbits
	.align	128
        .global         fill_u8
        .type           fill_u8,@function
        .size           fill_u8,(.L_x_70 - fill_u8)
        .other          fill_u8,@"STO_CUDA_ENTRY STV_DEFAULT"
fill_u8:
.text.fill_u8:
        /* <DEDUP_REMOVED lines=9> */
[----:B------:R-:W1:Y:S01]  /*0090*/  LDC.U8 R5, c[0x0][0x388] ;  /* 0x0000e200ff057b82 */ /* 0x000e620000000000 */
[----:B------:R-:W1:Y:S01]  /*00a0*/  LDCU.64 UR4, c[0x0][0x358] ;  /* 0x00006b00ff0477ac */ /* 0x000e620008000a00 */
[----:B0-----:R-:W-:-:S04]  /*00b0*/  IADD3 R2, P0, PT, R0, UR6, RZ ;  /* 0x0000000600027c10 */ /* 0x001fc8000ff1e0ff */
[----:B------:R-:W-:-:S05]  /*00c0*/  LEA.HI.X.SX32 R3, R0, UR7, 0x1, P0 ;  /* 0x0000000700037c11 */ /* 0x000fca00080f0eff */
[----:B-1----:R-:W-:Y:S01]  /*00d0*/  STG.E.U8 desc[UR4][R2.64], R5 ;  /* 0x0000000502007986 */ /* 0x002fe2000c101104 */
[----:B------:R-:W-:Y:S05]  /*00e0*/  EXIT ;  /* 0x000000000000794d */ /* 0x000fea0003800000 */
.L_x_57:
        /* <DEDUP_REMOVED lines=9> */
.L_x_70:


//--------------------- .nv.shared.reserved.0     --------------------------
	.section	.nv.shared.reserved.0,"aw",@nobits
	.weak		__nv_reservedSMEM_offset_0_alias
	.size		__nv_reservedSMEM_offset_0_alias, 0, 64
	.other		__nv_reservedSMEM_offset_0_alias,@"STO_CUDA_RESERVED_SHARED STV_DEFAULT"
__nv_reservedSMEM_offset_0_alias:
	.zero		0
	.zero		64


//--------------------- .nv.shared.reduce_sum_partial --------------------------
	.section	.nv.shared.reduce_sum_partial,"aw",@nobits
	.sectionflags	@""
	.align	4
.nv.shared.reduce_sum_partial:
	.zero		3072


//--------------------- .nv.constant0.sgd_with_momentum --------------------------
	.section	.nv.constant0.sgd_with_momentum,"a",@progbits
	.sectionflags	@""
	.align	4
.nv.constant0.sgd_with_momentum:
	.zero		932


//--------------------- .nv.constant0.reverse_conv_filter --------------------------
	.section	.nv.constant0.reverse_conv_filter,"a",@progbits
	.sectionflags	@""
	.align	4
.nv.constant0.reverse_conv_filter:
	.zero		928


//--------------------- .nv.constant0.reduce_sum_final --------------------------
	.section	.nv.constant0.reduce_sum_final,"a",@progbits
	.sectionflags	@""
	.align	4
.nv.constant0.reduce_sum_final:
	.zero		916


//--------------------- .nv.constant0.reduce_sum_partial --------------------------
	.section	.nv.constant0.reduce_sum_partial,"a",@progbits
	.sectionflags	@""
	.align	4
.nv.constant0.reduce_sum_partial:
	.zero		916


//--------------------- .nv.constant0.cross_entropy_backward --------------------------
	.section	.nv.constant0.cross_entropy_backward,"a",@progbits
	.sectionflags	@""
	.align	4
.nv.constant0.cross_entropy_backward:
	.zero		932


//--------------------- .nv.constant0.cross_entropy_forward --------------------------
	.section	.nv.constant0.cross_entropy_forward,"a",@progbits
	.sectionflags	@""
	.align	4
.nv.constant0.cross_entropy_forward:
	.zero		928


//--------------------- .nv.constant0.add         --------------------------
	.section	.nv.constant0.add,"a",@progbits
	.sectionflags	@""
	.align	4
.nv.constant0.add:
	.zero		924


//--------------------- .nv.constant0.broadcast_backward --------------------------
	.section	.nv.constant0.broadcast_backward,"a",@progbits
	.sectionflags	@""
	.align	4
.nv.constant0.broadcast_backward:
	.zero		920


//--------------------- .nv.constant0.broadcast   --------------------------
	.section	.nv.constant0.broadcast,"a",@progbits
	.sectionflags	@""
	.align	4
.nv.constant0.broadcast:
	.zero		920


//--------------------- .nv.constant0.u8_to_one_hot_f32 --------------------------
	.section	.nv.constant0.u8_to_one_hot_f32,"a",@progbits
	.sectionflags	@""
	.align	4
.nv.constant0.u8_to_one_hot_f32:
	.zero		924


//--------------------- .nv.constant0.u8_to_f32   --------------------------
	.section	.nv.constant0.u8_to_f32,"a",@progbits
	.sectionflags	@""
	.align	4
.nv.constant0.u8_to_f32:
	.zero		916


//--------------------- .nv.constant0.fill_u32    --------------------------
	.section	.nv.constant0.fill_u32,"a",@progbits
	.sectionflags	@""
	.align	4
.nv.constant0.fill_u32:
	.zero		912


//--------------------- .nv.constant0.fill_u8     --------------------------
	.section	.nv.constant0.fill_u8,"a",@progbits
	.sectionflags	@""
	.align	4
.nv.constant0.fill_u8:
	.zero		912


//--------------------- SYMBOLS --------------------------

	.type		.nv.reservedSmem.offset0,@object
	.size		.nv.reservedSmem.offset0,0x4
	.type		.nv.reservedSmem.cap,@object
	.size		.nv.reservedSmem.cap,0x4
